//
// Generated by NVIDIA NVVM Compiler
//
// Compiler Build ID: CL-36424714
// Cuda compilation tools, release 13.0, V13.0.88
// Based on NVVM 20.0.0
//

.version 9.0
.target sm_100
.address_size 64

	// .globl	_Z8encodingPcPjS0_S0_S0_S0_
.extern .func  (.param .b64 func_retval0) malloc
(
	.param .b64 malloc_param_0
)
;
.extern .func  (.param .b32 func_retval0) vprintf
(
	.param .b64 vprintf_param_0,
	.param .b64 vprintf_param_1
)
;
.extern .func free
(
	.param .b64 free_param_0
)
;
.global .align 8 .u64 unordered_map_head;
// cache has been demoted
.global .align 1 .b8 $str[21] = {116, 104, 61, 37, 100, 32, 45, 45, 45, 32, 110, 105, 116, 101, 109, 115, 61, 37, 100, 10};
.global .align 1 .b8 $str$1[30] = {116, 104, 61, 37, 100, 32, 45, 45, 45, 32, 99, 97, 99, 104, 101, 91, 37, 100, 93, 32, 61, 32, 115, 49, 91, 37, 100, 93, 10};
.global .align 1 .b8 $str$2[26] = {97, 99, 99, 101, 115, 115, 105, 110, 103, 32, 99, 97, 99, 104, 101, 91, 37, 100, 93, 32, 61, 32, 37, 100, 10};
.global .align 1 .b8 $str$3[30] = {84, 111, 107, 101, 110, 45, 115, 105, 122, 101, 32, 105, 115, 32, 110, 111, 116, 32, 101, 110, 111, 117, 103, 104, 32, 98, 105, 103, 10};
.global .align 1 .b8 $str$5[15] = {116, 104, 37, 100, 32, 105, 61, 37, 100, 32, 32, 37, 100, 10};

.visible .entry _Z8encodingPcPjS0_S0_S0_S0_(
	.param .u64 .ptr .align 1 _Z8encodingPcPjS0_S0_S0_S0__param_0,
	.param .u64 .ptr .align 1 _Z8encodingPcPjS0_S0_S0_S0__param_1,
	.param .u64 .ptr .align 1 _Z8encodingPcPjS0_S0_S0_S0__param_2,
	.param .u64 .ptr .align 1 _Z8encodingPcPjS0_S0_S0_S0__param_3,
	.param .u64 .ptr .align 1 _Z8encodingPcPjS0_S0_S0_S0__param_4,
	.param .u64 .ptr .align 1 _Z8encodingPcPjS0_S0_S0_S0__param_5
)
{
	.local .align 8 .b8 	__local_depot0[40];
	.reg .b64 	%SP;
	.reg .b64 	%SPL;
	.reg .pred 	%p<63>;
	.reg .b16 	%rs<45>;
	.reg .b32 	%r<338>;
	.reg .b64 	%rd<214>;
	.reg .b64 	%fd<4>;
	// demoted variable
	.shared .align 1 .b8 cache[64];
	mov.u64 	%SPL, __local_depot0;
	cvta.local.u64 	%SP, %SPL;
	ld.param.u64 	%rd45, [_Z8encodingPcPjS0_S0_S0_S0__param_0];
	ld.param.u64 	%rd46, [_Z8encodingPcPjS0_S0_S0_S0__param_1];
	ld.param.u64 	%rd47, [_Z8encodingPcPjS0_S0_S0_S0__param_3];
	ld.param.u64 	%rd48, [_Z8encodingPcPjS0_S0_S0_S0__param_4];
	cvta.to.global.u64 	%rd1, %rd47;
	cvta.to.global.u64 	%rd2, %rd45;
	cvta.to.global.u64 	%rd49, %rd46;
	cvta.to.global.u64 	%rd3, %rd48;
	mov.u32 	%r105, %tid.x;
	mov.u32 	%r106, %ctaid.x;
	mov.u32 	%r107, %ntid.x;
	mad.lo.s32 	%r1, %r106, %r107, %r105;
	ld.global.u32 	%r108, [%rd3];
	div.u32 	%r2, 64, %r108;
	ld.global.u32 	%r109, [%rd49];
	cvt.rn.f64.u32 	%fd1, %r109;
	cvt.rn.f64.u32 	%fd2, %r108;
	div.rn.f64 	%fd3, %fd1, %fd2;
	cvt.rpi.u32.f64 	%r110, %fd3;
	rem.u32 	%r111, %r109, %r108;
	add.s32 	%r112, %r111, -1;
	setp.lt.u32 	%p1, %r112, %r1;
	selp.s32 	%r113, -1, 0, %p1;
	add.s32 	%r3, %r110, %r113;
	mul.wide.u32 	%rd50, %r3, 4;
	{ // callseq 0, 0
	.param .b64 param0;
	st.param.b64 	[param0], %rd50;
	.param .b64 retval0;
	call.uni (retval0), 
	malloc, 
	(
	param0
	);
	ld.param.b64 	%rd51, [retval0];
	} // callseq 0
	mov.b32 	%r293, 0;
$L__BB0_1:
	{ // callseq 1, 0
	.param .b64 param0;
	st.param.b64 	[param0], 1;
	.param .b64 retval0;
	call.uni (retval0), 
	malloc, 
	(
	param0
	);
	ld.param.b64 	%rd52, [retval0];
	} // callseq 1
	st.u8 	[%rd52], %r293;
	{ // callseq 2, 0
	.param .b64 param0;
	st.param.b64 	[param0], 24;
	.param .b64 retval0;
	call.uni (retval0), 
	malloc, 
	(
	param0
	);
	ld.param.b64 	%rd54, [retval0];
	} // callseq 2
	{ // callseq 3, 0
	.param .b64 param0;
	st.param.b64 	[param0], 1;
	.param .b64 retval0;
	call.uni (retval0), 
	malloc, 
	(
	param0
	);
	ld.param.b64 	%rd56, [retval0];
	} // callseq 3
	ld.u8 	%rs2, [%rd52];
	st.u8 	[%rd56], %rs2;
	st.u64 	[%rd54], %rd56;
	mov.b16 	%rs3, 1;
	st.u16 	[%rd54+8], %rs3;
	st.u32 	[%rd54+12], %r293;
	ld.global.u64 	%rd58, [unordered_map_head];
	st.u64 	[%rd54+16], %rd58;
	st.global.u64 	[unordered_map_head], %rd54;
	add.s32 	%r114, %r293, 1;
	{ // callseq 4, 0
	.param .b64 param0;
	st.param.b64 	[param0], 1;
	.param .b64 retval0;
	call.uni (retval0), 
	malloc, 
	(
	param0
	);
	ld.param.b64 	%rd59, [retval0];
	} // callseq 4
	st.u8 	[%rd59], %r114;
	{ // callseq 5, 0
	.param .b64 param0;
	st.param.b64 	[param0], 24;
	.param .b64 retval0;
	call.uni (retval0), 
	malloc, 
	(
	param0
	);
	ld.param.b64 	%rd61, [retval0];
	} // callseq 5
	{ // callseq 6, 0
	.param .b64 param0;
	st.param.b64 	[param0], 1;
	.param .b64 retval0;
	call.uni (retval0), 
	malloc, 
	(
	param0
	);
	ld.param.b64 	%rd63, [retval0];
	} // callseq 6
	ld.u8 	%rs4, [%rd59];
	st.u8 	[%rd63], %rs4;
	st.u64 	[%rd61], %rd63;
	st.u16 	[%rd61+8], %rs3;
	st.u32 	[%rd61+12], %r114;
	ld.global.u64 	%rd65, [unordered_map_head];
	st.u64 	[%rd61+16], %rd65;
	st.global.u64 	[unordered_map_head], %rd61;
	add.s32 	%r115, %r293, 2;
	{ // callseq 7, 0
	.param .b64 param0;
	st.param.b64 	[param0], 1;
	.param .b64 retval0;
	call.uni (retval0), 
	malloc, 
	(
	param0
	);
	ld.param.b64 	%rd66, [retval0];
	} // callseq 7
	st.u8 	[%rd66], %r115;
	{ // callseq 8, 0
	.param .b64 param0;
	st.param.b64 	[param0], 24;
	.param .b64 retval0;
	call.uni (retval0), 
	malloc, 
	(
	param0
	);
	ld.param.b64 	%rd68, [retval0];
	} // callseq 8
	{ // callseq 9, 0
	.param .b64 param0;
	st.param.b64 	[param0], 1;
	.param .b64 retval0;
	call.uni (retval0), 
	malloc, 
	(
	param0
	);
	ld.param.b64 	%rd70, [retval0];
	} // callseq 9
	ld.u8 	%rs5, [%rd66];
	st.u8 	[%rd70], %rs5;
	st.u64 	[%rd68], %rd70;
	st.u16 	[%rd68+8], %rs3;
	st.u32 	[%rd68+12], %r115;
	ld.global.u64 	%rd72, [unordered_map_head];
	st.u64 	[%rd68+16], %rd72;
	st.global.u64 	[unordered_map_head], %rd68;
	add.s32 	%r116, %r293, 3;
	{ // callseq 10, 0
	.param .b64 param0;
	st.param.b64 	[param0], 1;
	.param .b64 retval0;
	call.uni (retval0), 
	malloc, 
	(
	param0
	);
	ld.param.b64 	%rd73, [retval0];
	} // callseq 10
	st.u8 	[%rd73], %r116;
	{ // callseq 11, 0
	.param .b64 param0;
	st.param.b64 	[param0], 24;
	.param .b64 retval0;
	call.uni (retval0), 
	malloc, 
	(
	param0
	);
	ld.param.b64 	%rd75, [retval0];
	} // callseq 11
	{ // callseq 12, 0
	.param .b64 param0;
	st.param.b64 	[param0], 1;
	.param .b64 retval0;
	call.uni (retval0), 
	malloc, 
	(
	param0
	);
	ld.param.b64 	%rd77, [retval0];
	} // callseq 12
	ld.u8 	%rs6, [%rd73];
	st.u8 	[%rd77], %rs6;
	st.u64 	[%rd75], %rd77;
	st.u16 	[%rd75+8], %rs3;
	st.u32 	[%rd75+12], %r116;
	ld.global.u64 	%rd79, [unordered_map_head];
	st.u64 	[%rd75+16], %rd79;
	st.global.u64 	[unordered_map_head], %rd75;
	add.s32 	%r117, %r293, 4;
	{ // callseq 13, 0
	.param .b64 param0;
	st.param.b64 	[param0], 1;
	.param .b64 retval0;
	call.uni (retval0), 
	malloc, 
	(
	param0
	);
	ld.param.b64 	%rd80, [retval0];
	} // callseq 13
	st.u8 	[%rd80], %r117;
	{ // callseq 14, 0
	.param .b64 param0;
	st.param.b64 	[param0], 24;
	.param .b64 retval0;
	call.uni (retval0), 
	malloc, 
	(
	param0
	);
	ld.param.b64 	%rd82, [retval0];
	} // callseq 14
	{ // callseq 15, 0
	.param .b64 param0;
	st.param.b64 	[param0], 1;
	.param .b64 retval0;
	call.uni (retval0), 
	malloc, 
	(
	param0
	);
	ld.param.b64 	%rd84, [retval0];
	} // callseq 15
	ld.u8 	%rs7, [%rd80];
	st.u8 	[%rd84], %rs7;
	st.u64 	[%rd82], %rd84;
	st.u16 	[%rd82+8], %rs3;
	st.u32 	[%rd82+12], %r117;
	ld.global.u64 	%rd86, [unordered_map_head];
	st.u64 	[%rd82+16], %rd86;
	st.global.u64 	[unordered_map_head], %rd82;
	add.s32 	%r118, %r293, 5;
	{ // callseq 16, 0
	.param .b64 param0;
	st.param.b64 	[param0], 1;
	.param .b64 retval0;
	call.uni (retval0), 
	malloc, 
	(
	param0
	);
	ld.param.b64 	%rd87, [retval0];
	} // callseq 16
	st.u8 	[%rd87], %r118;
	{ // callseq 17, 0
	.param .b64 param0;
	st.param.b64 	[param0], 24;
	.param .b64 retval0;
	call.uni (retval0), 
	malloc, 
	(
	param0
	);
	ld.param.b64 	%rd89, [retval0];
	} // callseq 17
	{ // callseq 18, 0
	.param .b64 param0;
	st.param.b64 	[param0], 1;
	.param .b64 retval0;
	call.uni (retval0), 
	malloc, 
	(
	param0
	);
	ld.param.b64 	%rd91, [retval0];
	} // callseq 18
	ld.u8 	%rs8, [%rd87];
	st.u8 	[%rd91], %rs8;
	st.u64 	[%rd89], %rd91;
	st.u16 	[%rd89+8], %rs3;
	st.u32 	[%rd89+12], %r118;
	ld.global.u64 	%rd93, [unordered_map_head];
	st.u64 	[%rd89+16], %rd93;
	st.global.u64 	[unordered_map_head], %rd89;
	add.s32 	%r119, %r293, 6;
	{ // callseq 19, 0
	.param .b64 param0;
	st.param.b64 	[param0], 1;
	.param .b64 retval0;
	call.uni (retval0), 
	malloc, 
	(
	param0
	);
	ld.param.b64 	%rd94, [retval0];
	} // callseq 19
	st.u8 	[%rd94], %r119;
	{ // callseq 20, 0
	.param .b64 param0;
	st.param.b64 	[param0], 24;
	.param .b64 retval0;
	call.uni (retval0), 
	malloc, 
	(
	param0
	);
	ld.param.b64 	%rd96, [retval0];
	} // callseq 20
	{ // callseq 21, 0
	.param .b64 param0;
	st.param.b64 	[param0], 1;
	.param .b64 retval0;
	call.uni (retval0), 
	malloc, 
	(
	param0
	);
	ld.param.b64 	%rd98, [retval0];
	} // callseq 21
	ld.u8 	%rs9, [%rd94];
	st.u8 	[%rd98], %rs9;
	st.u64 	[%rd96], %rd98;
	st.u16 	[%rd96+8], %rs3;
	st.u32 	[%rd96+12], %r119;
	ld.global.u64 	%rd100, [unordered_map_head];
	st.u64 	[%rd96+16], %rd100;
	st.global.u64 	[unordered_map_head], %rd96;
	add.s32 	%r120, %r293, 7;
	{ // callseq 22, 0
	.param .b64 param0;
	st.param.b64 	[param0], 1;
	.param .b64 retval0;
	call.uni (retval0), 
	malloc, 
	(
	param0
	);
	ld.param.b64 	%rd101, [retval0];
	} // callseq 22
	st.u8 	[%rd101], %r120;
	{ // callseq 23, 0
	.param .b64 param0;
	st.param.b64 	[param0], 24;
	.param .b64 retval0;
	call.uni (retval0), 
	malloc, 
	(
	param0
	);
	ld.param.b64 	%rd102, [retval0];
	} // callseq 23
	{ // callseq 24, 0
	.param .b64 param0;
	st.param.b64 	[param0], 1;
	.param .b64 retval0;
	call.uni (retval0), 
	malloc, 
	(
	param0
	);
	ld.param.b64 	%rd104, [retval0];
	} // callseq 24
	ld.u8 	%rs10, [%rd101];
	st.u8 	[%rd104], %rs10;
	st.u64 	[%rd102], %rd104;
	st.u16 	[%rd102+8], %rs3;
	st.u32 	[%rd102+12], %r120;
	ld.global.u64 	%rd106, [unordered_map_head];
	st.u64 	[%rd102+16], %rd106;
	st.global.u64 	[unordered_map_head], %rd102;
	add.s32 	%r293, %r293, 8;
	setp.ne.s32 	%p2, %r293, 256;
	@%p2 bra 	$L__BB0_1;
	{ // callseq 25, 0
	.param .b64 param0;
	st.param.b64 	[param0], %rd101;
	call.uni 
	free, 
	(
	param0
	);
	} // callseq 25
	{ // callseq 26, 0
	.param .b64 param0;
	st.param.b64 	[param0], 1000;
	.param .b64 retval0;
	call.uni (retval0), 
	malloc, 
	(
	param0
	);
	ld.param.b64 	%rd107, [retval0];
	} // callseq 26
	{ // callseq 27, 0
	.param .b64 param0;
	st.param.b64 	[param0], 1000;
	.param .b64 retval0;
	call.uni (retval0), 
	malloc, 
	(
	param0
	);
	ld.param.b64 	%rd108, [retval0];
	} // callseq 27
	{ // callseq 28, 0
	.param .b64 param0;
	st.param.b64 	[param0], 1;
	.param .b64 retval0;
	call.uni (retval0), 
	malloc, 
	(
	param0
	);
	ld.param.b64 	%rd109, [retval0];
	} // callseq 28
	cvt.u64.u32 	%rd110, %r1;
	add.s64 	%rd111, %rd2, %rd110;
	ld.global.u8 	%rs11, [%rd111];
	st.u8 	[%rd107], %rs11;
	setp.eq.s32 	%p3, %r3, 0;
	mov.b32 	%r312, 1;
	mov.b32 	%r311, 0;
	@%p3 bra 	$L__BB0_54;
	mul.lo.s32 	%r6, %r2, %r1;
	mov.b32 	%r11, 1;
	mov.b32 	%r313, 256;
	mov.b32 	%r294, 0;
	add.u64 	%rd112, %SP, 0;
	mov.u32 	%r295, %r294;
	mov.u32 	%r296, %r294;
	mov.u32 	%r311, %r294;
	mov.u32 	%r303, %r296;
$L__BB0_4:
	setp.ne.s32 	%p4, %r294, 0;
	@%p4 bra 	$L__BB0_14;
	add.s32 	%r303, %r296, 1;
	mul.lo.s32 	%r15, %r296, %r2;
	add.s32 	%r14, %r15, %r2;
	setp.gt.u32 	%p5, %r14, %r3;
	sub.s32 	%r126, %r3, %r15;
	selp.b32 	%r16, %r126, %r2, %p5;
	cvta.to.local.u64 	%rd113, %rd112;
	st.local.v2.u32 	[%rd113], {%r1, %r16};
	mov.u64 	%rd114, $str;
	cvta.global.u64 	%rd115, %rd114;
	{ // callseq 29, 0
	.param .b64 param0;
	st.param.b64 	[param0], %rd115;
	.param .b64 param1;
	st.param.b64 	[param1], %rd112;
	.param .b32 retval0;
	call.uni (retval0), 
	vprintf, 
	(
	param0, 
	param1
	);
	ld.param.b32 	%r127, [retval0];
	} // callseq 29
	setp.eq.s32 	%p6, %r16, 0;
	@%p6 bra 	$L__BB0_13;
	min.u32 	%r130, %r14, %r3;
	sub.s32 	%r131, %r15, %r130;
	setp.gt.u32 	%p7, %r131, -4;
	mov.b32 	%r302, 0;
	@%p7 bra 	$L__BB0_9;
	and.b32  	%r302, %r16, -4;
	neg.s32 	%r300, %r302;
	mov.b32 	%r301, 0;
$L__BB0_8:
	ld.global.u32 	%r133, [%rd3];
	add.s32 	%r134, %r15, %r301;
	mad.lo.s32 	%r135, %r134, %r133, %r1;
	cvt.u64.u32 	%rd116, %r135;
	add.s64 	%rd117, %rd2, %rd116;
	ld.global.u8 	%rs12, [%rd117];
	add.s32 	%r136, %r301, %r6;
	mov.u32 	%r137, cache;
	add.s32 	%r138, %r137, %r136;
	st.shared.u8 	[%r138], %rs12;
	add.u64 	%rd118, %SP, 0;
	add.u64 	%rd119, %SPL, 0;
	st.local.v2.u32 	[%rd119], {%r1, %r136};
	st.local.u32 	[%rd119+8], %r135;
	mov.u64 	%rd120, $str$1;
	cvta.global.u64 	%rd121, %rd120;
	{ // callseq 30, 0
	.param .b64 param0;
	st.param.b64 	[param0], %rd121;
	.param .b64 param1;
	st.param.b64 	[param1], %rd118;
	.param .b32 retval0;
	call.uni (retval0), 
	vprintf, 
	(
	param0, 
	param1
	);
	ld.param.b32 	%r139, [retval0];
	} // callseq 30
	ld.global.u32 	%r141, [%rd3];
	mad.lo.s32 	%r142, %r141, %r134, %r141;
	add.s32 	%r143, %r142, %r1;
	cvt.u64.u32 	%rd122, %r143;
	add.s64 	%rd123, %rd2, %rd122;
	ld.global.u8 	%rs13, [%rd123];
	add.s32 	%r144, %r136, 1;
	st.shared.u8 	[%r138+1], %rs13;
	st.local.v2.u32 	[%rd119], {%r1, %r144};
	st.local.u32 	[%rd119+8], %r143;
	{ // callseq 31, 0
	.param .b64 param0;
	st.param.b64 	[param0], %rd121;
	.param .b64 param1;
	st.param.b64 	[param1], %rd118;
	.param .b32 retval0;
	call.uni (retval0), 
	vprintf, 
	(
	param0, 
	param1
	);
	ld.param.b32 	%r145, [retval0];
	} // callseq 31
	ld.global.u32 	%r147, [%rd3];
	add.s32 	%r148, %r134, 2;
	mad.lo.s32 	%r149, %r148, %r147, %r1;
	cvt.u64.u32 	%rd124, %r149;
	add.s64 	%rd125, %rd2, %rd124;
	ld.global.u8 	%rs14, [%rd125];
	add.s32 	%r150, %r136, 2;
	st.shared.u8 	[%r138+2], %rs14;
	st.local.v2.u32 	[%rd119], {%r1, %r150};
	st.local.u32 	[%rd119+8], %r149;
	{ // callseq 32, 0
	.param .b64 param0;
	st.param.b64 	[param0], %rd121;
	.param .b64 param1;
	st.param.b64 	[param1], %rd118;
	.param .b32 retval0;
	call.uni (retval0), 
	vprintf, 
	(
	param0, 
	param1
	);
	ld.param.b32 	%r151, [retval0];
	} // callseq 32
	ld.global.u32 	%r153, [%rd3];
	add.s32 	%r154, %r134, 3;
	mad.lo.s32 	%r155, %r154, %r153, %r1;
	cvt.u64.u32 	%rd126, %r155;
	add.s64 	%rd127, %rd2, %rd126;
	ld.global.u8 	%rs15, [%rd127];
	add.s32 	%r156, %r136, 3;
	st.shared.u8 	[%r138+3], %rs15;
	st.local.v2.u32 	[%rd119], {%r1, %r156};
	st.local.u32 	[%rd119+8], %r155;
	{ // callseq 33, 0
	.param .b64 param0;
	st.param.b64 	[param0], %rd121;
	.param .b64 param1;
	st.param.b64 	[param1], %rd118;
	.param .b32 retval0;
	call.uni (retval0), 
	vprintf, 
	(
	param0, 
	param1
	);
	ld.param.b32 	%r157, [retval0];
	} // callseq 33
	add.s32 	%r301, %r301, 4;
	add.s32 	%r300, %r300, 4;
	setp.ne.s32 	%p8, %r300, 0;
	@%p8 bra 	$L__BB0_8;
$L__BB0_9:
	mul.lo.s32 	%r159, %r303, %r2;
	setp.gt.u32 	%p9, %r159, %r3;
	sub.s32 	%r160, %r3, %r15;
	selp.b32 	%r161, %r160, %r2, %p9;
	and.b32  	%r26, %r161, 3;
	setp.eq.s32 	%p10, %r26, 0;
	@%p10 bra 	$L__BB0_13;
	ld.global.u32 	%r162, [%rd3];
	add.s32 	%r27, %r15, %r302;
	mad.lo.s32 	%r163, %r27, %r162, %r1;
	cvt.u64.u32 	%rd128, %r163;
	add.s64 	%rd129, %rd2, %rd128;
	ld.global.u8 	%rs16, [%rd129];
	add.s32 	%r28, %r302, %r6;
	mov.u32 	%r164, cache;
	add.s32 	%r29, %r164, %r28;
	st.shared.u8 	[%r29], %rs16;
	add.u64 	%rd130, %SP, 0;
	add.u64 	%rd131, %SPL, 0;
	st.local.v2.u32 	[%rd131], {%r1, %r28};
	st.local.u32 	[%rd131+8], %r163;
	mov.u64 	%rd132, $str$1;
	cvta.global.u64 	%rd133, %rd132;
	{ // callseq 34, 0
	.param .b64 param0;
	st.param.b64 	[param0], %rd133;
	.param .b64 param1;
	st.param.b64 	[param1], %rd130;
	.param .b32 retval0;
	call.uni (retval0), 
	vprintf, 
	(
	param0, 
	param1
	);
	ld.param.b32 	%r165, [retval0];
	} // callseq 34
	setp.eq.s32 	%p11, %r26, 1;
	@%p11 bra 	$L__BB0_13;
	ld.global.u32 	%r167, [%rd3];
	mad.lo.s32 	%r168, %r167, %r27, %r167;
	add.s32 	%r169, %r168, %r1;
	cvt.u64.u32 	%rd134, %r169;
	add.s64 	%rd135, %rd2, %rd134;
	ld.global.u8 	%rs17, [%rd135];
	add.s32 	%r170, %r28, 1;
	st.shared.u8 	[%r29+1], %rs17;
	cvta.to.local.u64 	%rd9, %rd130;
	st.local.v2.u32 	[%rd9], {%r1, %r170};
	st.local.u32 	[%rd9+8], %r169;
	mov.u64 	%rd137, $str$1;
	cvta.global.u64 	%rd138, %rd137;
	{ // callseq 35, 0
	.param .b64 param0;
	st.param.b64 	[param0], %rd138;
	.param .b64 param1;
	st.param.b64 	[param1], %rd130;
	.param .b32 retval0;
	call.uni (retval0), 
	vprintf, 
	(
	param0, 
	param1
	);
	ld.param.b32 	%r171, [retval0];
	} // callseq 35
	setp.eq.s32 	%p12, %r26, 2;
	@%p12 bra 	$L__BB0_13;
	ld.global.u32 	%r173, [%rd3];
	add.s32 	%r174, %r27, 2;
	mad.lo.s32 	%r175, %r174, %r173, %r1;
	cvt.u64.u32 	%rd139, %r175;
	add.s64 	%rd140, %rd2, %rd139;
	ld.global.u8 	%rs18, [%rd140];
	add.s32 	%r176, %r28, 2;
	st.shared.u8 	[%r29+2], %rs18;
	st.local.v2.u32 	[%rd9], {%r1, %r176};
	st.local.u32 	[%rd9+8], %r175;
	cvta.global.u64 	%rd142, %rd137;
	add.u64 	%rd143, %SP, 0;
	{ // callseq 36, 0
	.param .b64 param0;
	st.param.b64 	[param0], %rd142;
	.param .b64 param1;
	st.param.b64 	[param1], %rd143;
	.param .b32 retval0;
	call.uni (retval0), 
	vprintf, 
	(
	param0, 
	param1
	);
	ld.param.b32 	%r177, [retval0];
	} // callseq 36
$L__BB0_13:
	bar.sync 	0;
$L__BB0_14:
	add.s32 	%r179, %r3, -1;
	setp.eq.s32 	%p13, %r295, %r179;
	@%p13 bra 	$L__BB0_16;
	add.s32 	%r180, %r6, %r294;
	add.s32 	%r181, %r180, 1;
	mov.u32 	%r182, cache;
	add.s32 	%r183, %r182, %r180;
	ld.shared.u8 	%rs19, [%r183+1];
	st.u8 	[%rd109], %rs19;
	cvt.u32.u16 	%r184, %rs19;
	cvt.s32.s8 	%r185, %r184;
	add.u64 	%rd144, %SP, 16;
	add.u64 	%rd145, %SPL, 16;
	st.local.v2.u32 	[%rd145], {%r181, %r185};
	mov.u64 	%rd146, $str$2;
	cvta.global.u64 	%rd147, %rd146;
	{ // callseq 37, 0
	.param .b64 param0;
	st.param.b64 	[param0], %rd147;
	.param .b64 param1;
	st.param.b64 	[param1], %rd144;
	.param .b32 retval0;
	call.uni (retval0), 
	vprintf, 
	(
	param0, 
	param1
	);
	ld.param.b32 	%r186, [retval0];
	} // callseq 37
$L__BB0_16:
	setp.eq.s32 	%p14, %r11, 0;
	@%p14 bra 	$L__BB0_24;
	and.b32  	%r31, %r11, 3;
	setp.lt.u32 	%p15, %r11, 4;
	mov.b32 	%r305, 0;
	@%p15 bra 	$L__BB0_20;
	mov.b32 	%r304, 0;
$L__BB0_19:
	cvt.u64.u32 	%rd148, %r304;
	add.s64 	%rd149, %rd107, %rd148;
	ld.u8 	%rs20, [%rd149];
	add.s64 	%rd150, %rd108, %rd148;
	st.u8 	[%rd150], %rs20;
	ld.u8 	%rs21, [%rd149+1];
	st.u8 	[%rd150+1], %rs21;
	ld.u8 	%rs22, [%rd149+2];
	st.u8 	[%rd150+2], %rs22;
	ld.u8 	%rs23, [%rd149+3];
	st.u8 	[%rd150+3], %rs23;
	add.s32 	%r304, %r304, 4;
	and.b32  	%r305, %r11, -4;
	setp.ne.s32 	%p16, %r304, %r305;
	@%p16 bra 	$L__BB0_19;
$L__BB0_20:
	setp.eq.s32 	%p17, %r31, 0;
	@%p17 bra 	$L__BB0_24;
	cvt.u64.u32 	%rd151, %r305;
	add.s64 	%rd10, %rd107, %rd151;
	ld.u8 	%rs24, [%rd10];
	add.s64 	%rd11, %rd108, %rd151;
	st.u8 	[%rd11], %rs24;
	setp.eq.s32 	%p18, %r31, 1;
	@%p18 bra 	$L__BB0_24;
	ld.u8 	%rs25, [%rd10+1];
	st.u8 	[%rd11+1], %rs25;
	setp.eq.s32 	%p19, %r31, 2;
	@%p19 bra 	$L__BB0_24;
	ld.u8 	%rs26, [%rd10+2];
	st.u8 	[%rd11+2], %rs26;
$L__BB0_24:
	ld.u8 	%rs27, [%rd109];
	cvt.s64.s32 	%rd152, %r11;
	add.s64 	%rd153, %rd108, %rd152;
	st.u8 	[%rd153], %rs27;
	add.s32 	%r36, %r11, 1;
	ld.global.u64 	%rd207, [unordered_map_head];
	setp.eq.s64 	%p20, %rd207, 0;
	mov.b32 	%r309, -1;
	@%p20 bra 	$L__BB0_47;
	mov.u64 	%rd206, %rd207;
$L__BB0_26:
	ld.s16 	%r191, [%rd206+8];
	setp.ne.s32 	%p21, %r36, %r191;
	@%p21 bra 	$L__BB0_31;
	setp.eq.s32 	%p22, %r36, 0;
	@%p22 bra 	$L__BB0_35;
	ld.u64 	%rd14, [%rd206];
	mov.b32 	%r306, 0;
	bra.uni 	$L__BB0_30;
$L__BB0_29:
	add.s32 	%r37, %r306, 1;
	setp.eq.s32 	%p25, %r306, %r11;
	mov.u32 	%r306, %r37;
	@%p25 bra 	$L__BB0_35;
$L__BB0_30:
	cvt.u64.u32 	%rd154, %r306;
	add.s64 	%rd155, %rd14, %rd154;
	ld.u8 	%rs28, [%rd155];
	add.s64 	%rd156, %rd108, %rd154;
	ld.u8 	%rs29, [%rd156];
	setp.eq.s16 	%p23, %rs28, %rs29;
	@%p23 bra 	$L__BB0_29;
$L__BB0_31:
	ld.u64 	%rd206, [%rd206+16];
	setp.eq.s64 	%p24, %rd206, 0;
	@%p24 bra 	$L__BB0_32;
	bra.uni 	$L__BB0_26;
$L__BB0_32:
	ld.s16 	%r197, [%rd207+8];
	setp.ne.s32 	%p33, %r11, %r197;
	@%p33 bra 	$L__BB0_46;
	setp.eq.s32 	%p34, %r11, 0;
	@%p34 bra 	$L__BB0_82;
	ld.u64 	%rd17, [%rd207];
	mov.b32 	%r308, 0;
	bra.uni 	$L__BB0_45;
$L__BB0_35:
	ld.u32 	%r193, [%rd206+12];
	setp.eq.s32 	%p26, %r193, -1;
	@%p26 bra 	$L__BB0_32;
	setp.eq.s32 	%p27, %r36, 0;
	mov.b32 	%r312, 0;
	@%p27 bra 	$L__BB0_51;
	and.b32  	%r39, %r36, 3;
	setp.lt.u32 	%p28, %r11, 3;
	mov.b32 	%r310, 0;
	@%p28 bra 	$L__BB0_40;
	mov.b32 	%r307, 0;
$L__BB0_39:
	cvt.u64.u32 	%rd157, %r307;
	add.s64 	%rd158, %rd108, %rd157;
	ld.u8 	%rs30, [%rd158];
	add.s64 	%rd159, %rd107, %rd157;
	st.u8 	[%rd159], %rs30;
	ld.u8 	%rs31, [%rd158+1];
	st.u8 	[%rd159+1], %rs31;
	ld.u8 	%rs32, [%rd158+2];
	st.u8 	[%rd159+2], %rs32;
	ld.u8 	%rs33, [%rd158+3];
	st.u8 	[%rd159+3], %rs33;
	add.s32 	%r307, %r307, 4;
	and.b32  	%r310, %r36, -4;
	setp.eq.s32 	%p29, %r307, %r310;
	@%p29 bra 	$L__BB0_40;
	bra.uni 	$L__BB0_39;
$L__BB0_40:
	setp.eq.s32 	%p30, %r39, 0;
	mov.u32 	%r312, %r36;
	@%p30 bra 	$L__BB0_51;
	cvt.u64.u32 	%rd160, %r310;
	add.s64 	%rd24, %rd108, %rd160;
	ld.u8 	%rs34, [%rd24];
	add.s64 	%rd25, %rd107, %rd160;
	st.u8 	[%rd25], %rs34;
	setp.eq.s32 	%p31, %r39, 1;
	mov.u32 	%r312, %r36;
	@%p31 bra 	$L__BB0_51;
	ld.u8 	%rs35, [%rd24+1];
	st.u8 	[%rd25+1], %rs35;
	setp.eq.s32 	%p32, %r39, 2;
	mov.u32 	%r312, %r36;
	@%p32 bra 	$L__BB0_51;
	ld.u8 	%rs36, [%rd24+2];
	st.u8 	[%rd25+2], %rs36;
	mov.u32 	%r312, %r36;
	bra.uni 	$L__BB0_51;
$L__BB0_44:
	add.s32 	%r308, %r308, 1;
	setp.eq.s32 	%p37, %r308, %r11;
	@%p37 bra 	$L__BB0_82;
$L__BB0_45:
	cvt.u64.u32 	%rd161, %r308;
	add.s64 	%rd162, %rd17, %rd161;
	ld.u8 	%rs37, [%rd162];
	add.s64 	%rd163, %rd107, %rd161;
	ld.u8 	%rs38, [%rd163];
	setp.eq.s16 	%p35, %rs37, %rs38;
	@%p35 bra 	$L__BB0_44;
$L__BB0_46:
	ld.u64 	%rd207, [%rd207+16];
	setp.ne.s64 	%p36, %rd207, 0;
	@%p36 bra 	$L__BB0_32;
$L__BB0_47:
	mul.wide.s32 	%rd164, %r311, 4;
	add.s64 	%rd165, %rd51, %rd164;
	st.u32 	[%rd165], %r309;
	cvt.u16.u32 	%rs39, %r11;
	add.s16 	%rs1, %rs39, 1;
	setp.eq.s16 	%p38, %rs1, 0;
	{ // callseq 38, 0
	.param .b64 param0;
	st.param.b64 	[param0], 24;
	.param .b64 retval0;
	call.uni (retval0), 
	malloc, 
	(
	param0
	);
	ld.param.b64 	%rd166, [retval0];
	} // callseq 38
	cvt.s64.s16 	%rd20, %rs1;
	{ // callseq 39, 0
	.param .b64 param0;
	st.param.b64 	[param0], %rd20;
	.param .b64 retval0;
	call.uni (retval0), 
	malloc, 
	(
	param0
	);
	ld.param.b64 	%rd167, [retval0];
	} // callseq 39
	@%p38 bra 	$L__BB0_50;
	mov.b64 	%rd208, 0;
$L__BB0_49:
	add.s64 	%rd169, %rd108, %rd208;
	ld.u8 	%rs40, [%rd169];
	add.s64 	%rd170, %rd167, %rd208;
	st.u8 	[%rd170], %rs40;
	add.s64 	%rd208, %rd208, 1;
	setp.lt.u64 	%p39, %rd208, %rd20;
	@%p39 bra 	$L__BB0_49;
$L__BB0_50:
	st.u64 	[%rd166], %rd167;
	st.u16 	[%rd166+8], %rs1;
	st.u32 	[%rd166+12], %r313;
	ld.global.u64 	%rd171, [unordered_map_head];
	st.u64 	[%rd166+16], %rd171;
	st.global.u64 	[unordered_map_head], %rd166;
	add.s32 	%r313, %r313, 1;
	mov.b64 	%rd172, 0;
	st.u8 	[%rd107+7], %rd172;
	st.u8 	[%rd107+6], %rd172;
	st.u8 	[%rd107+5], %rd172;
	st.u8 	[%rd107+4], %rd172;
	st.u8 	[%rd107+3], %rd172;
	st.u8 	[%rd107+2], %rd172;
	st.u8 	[%rd107+1], %rd172;
	st.u8 	[%rd107], %rd172;
	ld.u8 	%rs41, [%rd109];
	st.u8 	[%rd107], %rs41;
	add.s32 	%r311, %r311, 1;
	mov.b32 	%r312, 1;
$L__BB0_51:
	mov.b16 	%rs42, 0;
	st.u8 	[%rd109], %rs42;
	setp.lt.s32 	%p40, %r312, 1000;
	@%p40 bra 	$L__BB0_53;
	mov.u64 	%rd173, $str$3;
	cvta.global.u64 	%rd174, %rd173;
	{ // callseq 40, 0
	.param .b64 param0;
	st.param.b64 	[param0], %rd174;
	.param .b64 param1;
	st.param.b64 	[param1], 0;
	.param .b32 retval0;
	call.uni (retval0), 
	vprintf, 
	(
	param0, 
	param1
	);
	ld.param.b32 	%r201, [retval0];
	} // callseq 40
$L__BB0_53:
	add.s32 	%r203, %r294, 1;
	setp.eq.s32 	%p41, %r203, %r2;
	selp.b32 	%r294, 0, %r203, %p41;
	add.s32 	%r295, %r295, 1;
	setp.ne.s32 	%p42, %r295, %r3;
	mov.u32 	%r296, %r303;
	mov.u32 	%r11, %r312;
	@%p42 bra 	$L__BB0_4;
$L__BB0_54:
	ld.global.u64 	%rd209, [unordered_map_head];
	setp.eq.s64 	%p43, %rd209, 0;
	mov.b32 	%r317, -1;
	@%p43 bra 	$L__BB0_61;
$L__BB0_55:
	ld.s16 	%r205, [%rd209+8];
	setp.ne.s32 	%p44, %r312, %r205;
	@%p44 bra 	$L__BB0_60;
	setp.eq.s32 	%p45, %r312, 0;
	@%p45 bra 	$L__BB0_83;
	ld.u64 	%rd28, [%rd209];
	mov.b32 	%r316, 0;
	bra.uni 	$L__BB0_59;
$L__BB0_58:
	add.s32 	%r316, %r316, 1;
	setp.eq.s32 	%p48, %r316, %r312;
	@%p48 bra 	$L__BB0_83;
$L__BB0_59:
	cvt.u64.u32 	%rd175, %r316;
	add.s64 	%rd176, %rd28, %rd175;
	ld.u8 	%rs43, [%rd176];
	add.s64 	%rd177, %rd107, %rd175;
	ld.u8 	%rs44, [%rd177];
	setp.eq.s16 	%p46, %rs43, %rs44;
	@%p46 bra 	$L__BB0_58;
$L__BB0_60:
	ld.u64 	%rd209, [%rd209+16];
	setp.ne.s64 	%p47, %rd209, 0;
	@%p47 bra 	$L__BB0_55;
$L__BB0_61:
	mul.wide.s32 	%rd178, %r311, 4;
	add.s64 	%rd179, %rd51, %rd178;
	st.u32 	[%rd179], %r317;
	{ // callseq 41, 0
	.param .b64 param0;
	st.param.b64 	[param0], %rd107;
	call.uni 
	free, 
	(
	param0
	);
	} // callseq 41
	{ // callseq 42, 0
	.param .b64 param0;
	st.param.b64 	[param0], %rd108;
	call.uni 
	free, 
	(
	param0
	);
	} // callseq 42
	mul.wide.u32 	%rd180, %r1, 4;
	add.s64 	%rd181, %rd1, %rd180;
	st.global.u32 	[%rd181], %r311;
	bar.sync 	0;
	setp.eq.s32 	%p49, %r1, 0;
	mov.b32 	%r329, 0;
	@%p49 bra 	$L__BB0_74;
	add.s32 	%r211, %r1, -1;
	and.b32  	%r61, %r1, 15;
	setp.lt.u32 	%p50, %r211, 15;
	mov.b32 	%r319, 0;
	mov.u32 	%r329, %r319;
	@%p50 bra 	$L__BB0_65;
	and.b32  	%r319, %r1, -16;
	neg.s32 	%r330, %r319;
	add.s64 	%rd211, %rd1, 32;
	mov.b32 	%r329, 0;
$L__BB0_64:
	.pragma "nounroll";
	ld.global.u32 	%r213, [%rd211+-32];
	add.s32 	%r214, %r213, %r329;
	ld.global.u32 	%r215, [%rd211+-28];
	add.s32 	%r216, %r215, %r214;
	ld.global.u32 	%r217, [%rd211+-24];
	add.s32 	%r218, %r217, %r216;
	ld.global.u32 	%r219, [%rd211+-20];
	add.s32 	%r220, %r219, %r218;
	ld.global.u32 	%r221, [%rd211+-16];
	add.s32 	%r222, %r221, %r220;
	ld.global.u32 	%r223, [%rd211+-12];
	add.s32 	%r224, %r223, %r222;
	ld.global.u32 	%r225, [%rd211+-8];
	add.s32 	%r226, %r225, %r224;
	ld.global.u32 	%r227, [%rd211+-4];
	add.s32 	%r228, %r227, %r226;
	ld.global.u32 	%r229, [%rd211];
	add.s32 	%r230, %r229, %r228;
	ld.global.u32 	%r231, [%rd211+4];
	add.s32 	%r232, %r231, %r230;
	ld.global.u32 	%r233, [%rd211+8];
	add.s32 	%r234, %r233, %r232;
	ld.global.u32 	%r235, [%rd211+12];
	add.s32 	%r236, %r235, %r234;
	ld.global.u32 	%r237, [%rd211+16];
	add.s32 	%r238, %r237, %r236;
	ld.global.u32 	%r239, [%rd211+20];
	add.s32 	%r240, %r239, %r238;
	ld.global.u32 	%r241, [%rd211+24];
	add.s32 	%r242, %r241, %r240;
	ld.global.u32 	%r243, [%rd211+28];
	add.s32 	%r329, %r243, %r242;
	add.s32 	%r330, %r330, 16;
	add.s64 	%rd211, %rd211, 64;
	setp.eq.s32 	%p51, %r330, 0;
	@%p51 bra 	$L__BB0_65;
	bra.uni 	$L__BB0_64;
$L__BB0_65:
	setp.eq.s32 	%p52, %r61, 0;
	@%p52 bra 	$L__BB0_74;
	and.b32  	%r67, %r1, 7;
	setp.lt.u32 	%p53, %r61, 8;
	@%p53 bra 	$L__BB0_68;
	mul.wide.u32 	%rd182, %r319, 4;
	add.s64 	%rd183, %rd1, %rd182;
	ld.global.u32 	%r245, [%rd183];
	add.s32 	%r246, %r245, %r329;
	ld.global.u32 	%r247, [%rd183+4];
	add.s32 	%r248, %r247, %r246;
	ld.global.u32 	%r249, [%rd183+8];
	add.s32 	%r250, %r249, %r248;
	ld.global.u32 	%r251, [%rd183+12];
	add.s32 	%r252, %r251, %r250;
	ld.global.u32 	%r253, [%rd183+16];
	add.s32 	%r254, %r253, %r252;
	ld.global.u32 	%r255, [%rd183+20];
	add.s32 	%r256, %r255, %r254;
	ld.global.u32 	%r257, [%rd183+24];
	add.s32 	%r258, %r257, %r256;
	ld.global.u32 	%r259, [%rd183+28];
	add.s32 	%r329, %r259, %r258;
	add.s32 	%r319, %r319, 8;
$L__BB0_68:
	setp.eq.s32 	%p54, %r67, 0;
	@%p54 bra 	$L__BB0_74;
	and.b32  	%r73, %r1, 3;
	setp.lt.u32 	%p55, %r67, 4;
	@%p55 bra 	$L__BB0_71;
	mul.wide.u32 	%rd184, %r319, 4;
	add.s64 	%rd185, %rd1, %rd184;
	ld.global.u32 	%r261, [%rd185];
	add.s32 	%r262, %r261, %r329;
	ld.global.u32 	%r263, [%rd185+4];
	add.s32 	%r264, %r263, %r262;
	ld.global.u32 	%r265, [%rd185+8];
	add.s32 	%r266, %r265, %r264;
	ld.global.u32 	%r267, [%rd185+12];
	add.s32 	%r329, %r267, %r266;
	add.s32 	%r319, %r319, 4;
$L__BB0_71:
	setp.eq.s32 	%p56, %r73, 0;
	@%p56 bra 	$L__BB0_74;
	mul.wide.u32 	%rd186, %r319, 4;
	add.s64 	%rd210, %rd1, %rd186;
	neg.s32 	%r327, %r73;
$L__BB0_73:
	.pragma "nounroll";
	ld.global.u32 	%r268, [%rd210];
	add.s32 	%r329, %r268, %r329;
	add.s64 	%rd210, %rd210, 4;
	add.s32 	%r327, %r327, 1;
	setp.ne.s32 	%p57, %r327, 0;
	@%p57 bra 	$L__BB0_73;
$L__BB0_74:
	setp.eq.s32 	%p58, %r3, 0;
	@%p58 bra 	$L__BB0_81;
	ld.param.u64 	%rd205, [_Z8encodingPcPjS0_S0_S0_S0__param_2];
	cvta.to.global.u64 	%rd34, %rd205;
	add.u64 	%rd187, %SP, 24;
	add.u64 	%rd35, %SPL, 24;
	and.b32  	%r85, %r3, 3;
	setp.lt.u32 	%p59, %r3, 4;
	mov.b32 	%r334, 0;
	@%p59 bra 	$L__BB0_78;
	and.b32  	%r334, %r3, -4;
	add.s64 	%rd212, %rd51, 8;
	mov.b32 	%r333, 1;
	mov.u64 	%rd190, $str$5;
	mov.u32 	%r332, %r329;
$L__BB0_77:
	add.s32 	%r271, %r333, -1;
	ld.u32 	%r272, [%rd212+-8];
	mul.wide.u32 	%rd188, %r332, 4;
	add.s64 	%rd189, %rd34, %rd188;
	st.global.u32 	[%rd189], %r272;
	st.local.v2.u32 	[%rd35], {%r1, %r271};
	st.local.u32 	[%rd35+8], %r272;
	cvta.global.u64 	%rd191, %rd190;
	{ // callseq 43, 0
	.param .b64 param0;
	st.param.b64 	[param0], %rd191;
	.param .b64 param1;
	st.param.b64 	[param1], %rd187;
	.param .b32 retval0;
	call.uni (retval0), 
	vprintf, 
	(
	param0, 
	param1
	);
	ld.param.b32 	%r273, [retval0];
	} // callseq 43
	ld.u32 	%r275, [%rd212+-4];
	add.s32 	%r276, %r332, 1;
	mul.wide.u32 	%rd193, %r276, 4;
	add.s64 	%rd194, %rd34, %rd193;
	st.global.u32 	[%rd194], %r275;
	st.local.v2.u32 	[%rd35], {%r1, %r333};
	st.local.u32 	[%rd35+8], %r275;
	{ // callseq 44, 0
	.param .b64 param0;
	st.param.b64 	[param0], %rd191;
	.param .b64 param1;
	st.param.b64 	[param1], %rd187;
	.param .b32 retval0;
	call.uni (retval0), 
	vprintf, 
	(
	param0, 
	param1
	);
	ld.param.b32 	%r277, [retval0];
	} // callseq 44
	ld.u32 	%r279, [%rd212];
	add.s32 	%r280, %r332, 2;
	mul.wide.u32 	%rd195, %r280, 4;
	add.s64 	%rd196, %rd34, %rd195;
	st.global.u32 	[%rd196], %r279;
	add.s32 	%r281, %r333, 1;
	st.local.v2.u32 	[%rd35], {%r1, %r281};
	st.local.u32 	[%rd35+8], %r279;
	{ // callseq 45, 0
	.param .b64 param0;
	st.param.b64 	[param0], %rd191;
	.param .b64 param1;
	st.param.b64 	[param1], %rd187;
	.param .b32 retval0;
	call.uni (retval0), 
	vprintf, 
	(
	param0, 
	param1
	);
	ld.param.b32 	%r282, [retval0];
	} // callseq 45
	ld.u32 	%r284, [%rd212+4];
	add.s32 	%r285, %r332, 3;
	mul.wide.u32 	%rd197, %r285, 4;
	add.s64 	%rd198, %rd34, %rd197;
	st.global.u32 	[%rd198], %r284;
	add.s32 	%r286, %r333, 2;
	st.local.v2.u32 	[%rd35], {%r1, %r286};
	st.local.u32 	[%rd35+8], %r284;
	{ // callseq 46, 0
	.param .b64 param0;
	st.param.b64 	[param0], %rd191;
	.param .b64 param1;
	st.param.b64 	[param1], %rd187;
	.param .b32 retval0;
	call.uni (retval0), 
	vprintf, 
	(
	param0, 
	param1
	);
	ld.param.b32 	%r287, [retval0];
	} // callseq 46
	add.s32 	%r93, %r333, 4;
	add.s32 	%r332, %r332, 4;
	add.s64 	%rd212, %rd212, 16;
	add.s32 	%r289, %r333, 3;
	setp.ne.s32 	%p60, %r289, %r334;
	mov.u32 	%r333, %r93;
	@%p60 bra 	$L__BB0_77;
$L__BB0_78:
	setp.eq.s32 	%p61, %r85, 0;
	@%p61 bra 	$L__BB0_81;
	add.s32 	%r336, %r329, %r334;
	mul.wide.u32 	%rd199, %r334, 4;
	add.s64 	%rd213, %rd51, %rd199;
	neg.s32 	%r335, %r85;
	mov.u64 	%rd202, $str$5;
$L__BB0_80:
	.pragma "nounroll";
	ld.u32 	%r290, [%rd213];
	mul.wide.u32 	%rd200, %r336, 4;
	add.s64 	%rd201, %rd34, %rd200;
	st.global.u32 	[%rd201], %r290;
	st.local.v2.u32 	[%rd35], {%r1, %r334};
	st.local.u32 	[%rd35+8], %r290;
	cvta.global.u64 	%rd203, %rd202;
	{ // callseq 47, 0
	.param .b64 param0;
	st.param.b64 	[param0], %rd203;
	.param .b64 param1;
	st.param.b64 	[param1], %rd187;
	.param .b32 retval0;
	call.uni (retval0), 
	vprintf, 
	(
	param0, 
	param1
	);
	ld.param.b32 	%r291, [retval0];
	} // callseq 47
	add.s32 	%r334, %r334, 1;
	add.s32 	%r336, %r336, 1;
	add.s64 	%rd213, %rd213, 4;
	add.s32 	%r335, %r335, 1;
	setp.ne.s32 	%p62, %r335, 0;
	@%p62 bra 	$L__BB0_80;
$L__BB0_81:
	ret;
$L__BB0_82:
	ld.u32 	%r309, [%rd207+12];
	bra.uni 	$L__BB0_47;
$L__BB0_83:
	ld.u32 	%r317, [%rd209+12];
	bra.uni 	$L__BB0_61;

}


// ===== COMPILED SASS (sm_100) =====

	.target	sm_100

	.elftype	@"ET_EXEC"


//--------------------- .note.nv.tkinfo           --------------------------
	.section	.note.nv.tkinfo,"",@"SHT_NOTE"
	.sectionflags	@"SHF_NOTE_NV_TKINFO"
	.tkinfo
        /*0018*/ 	.word	0x00000002
        /*0030*/ 	.string	""
        /*0030*/ 	.string	"ptxas"
        /*0030*/ 	.string	"Cuda compilation tools, release 13.0, V13.0.88"
        /*0030*/ 	.string	"Build cuda_13.0.r13.0/compiler.36424714_0"
        /*0030*/ 	.string	"-arch sm_100 -m 64 "



//--------------------- .note.nv.cuinfo           --------------------------
	.section	.note.nv.cuinfo,"",@"SHT_NOTE"
	.sectionflags	@"SHF_NOTE_NV_CUINFO"
        /*0018*/ 	.short	0x0002
        /*001a*/ 	.short	0x0064
        /*001c*/ 	.short	0x0082
	.zero		2


//--------------------- .nv.info                  --------------------------
	.section	.nv.info,"",@"SHT_CUDA_INFO"
	.align	4


	//----- nvinfo : EIATTR_REGCOUNT
	.align		4
        /*0000*/ 	.byte	0x04, 0x2f
        /*0002*/ 	.short	(.L_7 - .L_6)
	.align		4
.L_6:
        /*0004*/ 	.word	index@(_Z8encodingPcPjS0_S0_S0_S0_)
        /*0008*/ 	.word	0x00000030


	//----- nvinfo : EIATTR_FRAME_SIZE
	.align		4
.L_7:
        /*000c*/ 	.byte	0x04, 0x11
        /*000e*/ 	.short	(.L_9 - .L_8)
	.align		4
.L_8:
        /*0010*/ 	.word	index@($__internal_0_$__cuda_sm20_div_rn_f64_full)
        /*0014*/ 	.word	0x00000028


	//----- nvinfo : EIATTR_FRAME_SIZE
	.align		4
.L_9:
        /*0018*/ 	.byte	0x04, 0x11
        /*001a*/ 	.short	(.L_11 - .L_10)
	.align		4
.L_10:
        /*001c*/ 	.word	index@(_Z8encodingPcPjS0_S0_S0_S0_)
        /*0020*/ 	.word	0x00000028


	//----- nvinfo : EIATTR_MIN_STACK_SIZE
	.align		4
.L_11:
        /*0024*/ 	.byte	0x04, 0x12
        /*0026*/ 	.short	(.L_13 - .L_12)
	.align		4
.L_12:
        /*0028*/ 	.word	index@(_Z8encodingPcPjS0_S0_S0_S0_)
        /*002c*/ 	.word	0x00000028
.L_13:


//--------------------- .nv.compat                --------------------------
	.section	.nv.compat,"",@"SHT_CUDA_COMPAT_INFO"
	.align	4
        /*0000*/ 	.byte	0x02, 0x09, 0x00, 0x00, 0x02, 0x02, 0x01, 0x00, 0x02, 0x05, 0x05, 0x00, 0x03, 0x07, 0x01, 0x01
        /*0010*/ 	.byte	0x02, 0x03, 0x00, 0x00, 0x02, 0x06, 0x01, 0x00, 0x04, 0x0b, 0x08, 0x00, 0x01, 0x00, 0x00, 0x00
        /*0020*/ 	.byte	0x00, 0x00, 0x00, 0x00


//--------------------- .nv.info._Z8encodingPcPjS0_S0_S0_S0_ --------------------------
	.section	.nv.info._Z8encodingPcPjS0_S0_S0_S0_,"",@"SHT_CUDA_INFO"
	.sectionflags	@""
	.align	4


	//----- nvinfo : EIATTR_CUDA_API_VERSION
	.align		4
        /*0000*/ 	.byte	0x04, 0x37
        /*0002*/ 	.short	(.L_15 - .L_14)
.L_14:
        /*0004*/ 	.word	0x00000082


	//----- nvinfo : EIATTR_KPARAM_INFO
	.align		4
.L_15:
        /*0008*/ 	.byte	0x04, 0x17
        /*000a*/ 	.short	(.L_17 - .L_16)
.L_16:
        /*000c*/ 	.word	0x00000000
        /*0010*/ 	.short	0x0005
        /*0012*/ 	.short	0x0028
        /*0014*/ 	.byte	0x00, 0xf5, 0x21, 0x00


	//----- nvinfo : EIATTR_KPARAM_INFO
	.align		4
.L_17:
        /*0018*/ 	.byte	0x04, 0x17
        /*001a*/ 	.short	(.L_19 - .L_18)
.L_18:
        /*001c*/ 	.word	0x00000000
        /*0020*/ 	.short	0x0004
        /*0022*/ 	.short	0x0020
        /*0024*/ 	.byte	0x00, 0xf5, 0x21, 0x00


	//----- nvinfo : EIATTR_KPARAM_INFO
	.align		4
.L_19:
        /*0028*/ 	.byte	0x04, 0x17
        /*002a*/ 	.short	(.L_21 - .L_20)
.L_20:
        /*002c*/ 	.word	0x00000000
        /*0030*/ 	.short	0x0003
        /*0032*/ 	.short	0x0018
        /*0034*/ 	.byte	0x00, 0xf5, 0x21, 0x00


	//----- nvinfo : EIATTR_KPARAM_INFO
	.align		4
.L_21:
        /*0038*/ 	.byte	0x04, 0x17
        /*003a*/ 	.short	(.L_23 - .L_22)
.L_22:
        /*003c*/ 	.word	0x00000000
        /*0040*/ 	.short	0x0002
        /*0042*/ 	.short	0x0010
        /*0044*/ 	.byte	0x00, 0xf5, 0x21, 0x00


	//----- nvinfo : EIATTR_KPARAM_INFO
	.align		4
.L_23:
        /*0048*/ 	.byte	0x04, 0x17
        /*004a*/ 	.short	(.L_25 - .L_24)
.L_24:
        /*004c*/ 	.word	0x00000000
        /*0050*/ 	.short	0x0001
        /*0052*/ 	.short	0x0008
        /*0054*/ 	.byte	0x00, 0xf5, 0x21, 0x00


	//----- nvinfo : EIATTR_KPARAM_INFO
	.align		4
.L_25:
        /*0058*/ 	.byte	0x04, 0x17
        /*005a*/ 	.short	(.L_27 - .L_26)
.L_26:
        /*005c*/ 	.word	0x00000000
        /*0060*/ 	.short	0x0000
        /*0062*/ 	.short	0x0000
        /*0064*/ 	.byte	0x00, 0xf5, 0x21, 0x00


	//----- nvinfo : EIATTR_SPARSE_MMA_MASK
	.align		4
.L_27:
        /*0068*/ 	.byte	0x03, 0x50
        /*006a*/ 	.short	0x0000


	//----- nvinfo : EIATTR_MAXREG_COUNT
	.align		4
        /*006c*/ 	.byte	0x03, 0x1b
        /*006e*/ 	.short	0x00ff


	//----- nvinfo : EIATTR_NUM_BARRIERS
	.align		4
        /*0070*/ 	.byte	0x02, 0x4c
        /*0072*/ 	.byte	0x01
	.zero		1


	//----- nvinfo : EIATTR_EXTERNS
	.align		4
        /*0074*/ 	.byte	0x04, 0x0f
        /*0076*/ 	.short	(.L_29 - .L_28)


	//   ....[0]....
	.align		4
.L_28:
        /*0078*/ 	.word	index@(malloc)


	//   ....[1]....
	.align		4
        /*007c*/ 	.word	index@(vprintf)


	//   ....[2]....
	.align		4
        /*0080*/ 	.word	index@(free)


	//----- nvinfo : EIATTR_MERCURY_ISA_VERSION
	.align		4
.L_29:
        /*0084*/ 	.byte	0x03, 0x5f
        /*0086*/ 	.short	0x0101


	//----- nvinfo : EIATTR_VRC_CTA_INIT_COUNT
	.align		4
        /*0088*/ 	.byte	0x02, 0x4a
	.zero		1
	.zero		1


	//----- nvinfo : EIATTR_SYSCALL_OFFSETS
	.align		4
        /*008c*/ 	.byte	0x04, 0x46
        /*008e*/ 	.short	(.L_31 - .L_30)


	//   ....[0]....
.L_30:
        /*0090*/ 	.word	0x000004f0


	//   ....[1]....
        /*0094*/ 	.word	0x00000590


	//   ....[2]....
        /*0098*/ 	.word	0x00000610


	//   ....[3]....
        /*009c*/ 	.word	0x00000680


	//   ....[4]....
        /*00a0*/ 	.word	0x000007a0


	//   ....[5]....
        /*00a4*/ 	.word	0x00000820


	//   ....[6]....
        /*00a8*/ 	.word	0x00000890


	//   ....[7]....
        /*00ac*/ 	.word	0x000009b0


	//   ....[8]....
        /*00b0*/ 	.word	0x00000a30


	//   ....[9]....
        /*00b4*/ 	.word	0x00000aa0


	//   ....[10]....
        /*00b8*/ 	.word	0x00000bc0


	//   ....[11]....
        /*00bc*/ 	.word	0x00000c40


	//   ....[12]....
        /*00c0*/ 	.word	0x00000cb0


	//   ....[13]....
        /*00c4*/ 	.word	0x00000dd0


	//   ....[14]....
        /*00c8*/ 	.word	0x00000e50


	//   ....[15]....
        /*00cc*/ 	.word	0x00000ec0


	//   ....[16]....
        /*00d0*/ 	.word	0x00000fe0


	//   ....[17]....
        /*00d4*/ 	.word	0x00001060


	//   ....[18]....
        /*00d8*/ 	.word	0x000010d0


	//   ....[19]....
        /*00dc*/ 	.word	0x000011f0


	//   ....[20]....
        /*00e0*/ 	.word	0x00001270


	//   ....[21]....
        /*00e4*/ 	.word	0x000012e0


	//   ....[22]....
        /*00e8*/ 	.word	0x00001400


	//   ....[23]....
        /*00ec*/ 	.word	0x00001480


	//   ....[24]....
        /*00f0*/ 	.word	0x000014f0


	//   ....[25]....
        /*00f4*/ 	.word	0x00001630


	//   ....[26]....
        /*00f8*/ 	.word	0x00001680


	//   ....[27]....
        /*00fc*/ 	.word	0x000016f0


	//   ....[28]....
        /*0100*/ 	.word	0x00001760


	//   ....[29]....
        /*0104*/ 	.word	0x000019e0


	//   ....[30]....
        /*0108*/ 	.word	0x00001c50


	//   ....[31]....
        /*010c*/ 	.word	0x00001da0


	//   ....[32]....
        /*0110*/ 	.word	0x00001ef0


	//   ....[33]....
        /*0114*/ 	.word	0x00002030


	//   ....[34]....
        /*0118*/ 	.word	0x00002260


	//   ....[35]....
        /*011c*/ 	.word	0x000023f0


	//   ....[36]....
        /*0120*/ 	.word	0x00002550


	//   ....[37]....
        /*0124*/ 	.word	0x000026d0


	//   ....[38]....
        /*0128*/ 	.word	0x00003240


	//   ....[39]....
        /*012c*/ 	.word	0x000032d0


	//   ....[40]....
        /*0130*/ 	.word	0x000035f0


	//   ....[41]....
        /*0134*/ 	.word	0x00003950


	//   ....[42]....
        /*0138*/ 	.word	0x000039a0


	//   ....[43]....
        /*013c*/ 	.word	0x00004220


	//   ....[44]....
        /*0140*/ 	.word	0x00004320


	//   ....[45]....
        /*0144*/ 	.word	0x00004430


	//   ....[46]....
        /*0148*/ 	.word	0x00004540


	//   ....[47]....
        /*014c*/ 	.word	0x00004750


	//----- nvinfo : EIATTR_EXIT_INSTR_OFFSETS
	.align		4
.L_31:
        /*0150*/ 	.byte	0x04, 0x1c
        /*0152*/ 	.short	(.L_33 - .L_32)


	//   ....[0]....
.L_32:
        /*0154*/ 	.word	0x00004050


	//   ....[1]....
        /*0158*/ 	.word	0x000045e0


	//   ....[2]....
        /*015c*/ 	.word	0x000047c0


	//----- nvinfo : EIATTR_CRS_STACK_SIZE
	.align		4
.L_33:
        /*0160*/ 	.byte	0x04, 0x1e
        /*0162*/ 	.short	(.L_35 - .L_34)
.L_34:
        /*0164*/ 	.word	0x00000000


	//----- nvinfo : EIATTR_CBANK_PARAM_SIZE
	.align		4
.L_35:
        /*0168*/ 	.byte	0x03, 0x19
        /*016a*/ 	.short	0x0030


	//----- nvinfo : EIATTR_PARAM_CBANK
	.align		4
        /*016c*/ 	.byte	0x04, 0x0a
        /*016e*/ 	.short	(.L_37 - .L_36)
	.align		4
.L_36:
        /*0170*/ 	.word	index@(.nv.constant0._Z8encodingPcPjS0_S0_S0_S0_)
        /*0174*/ 	.short	0x0380
        /*0176*/ 	.short	0x0030


	//----- nvinfo : EIATTR_SW_WAR
	.align		4
.L_37:
        /*0178*/ 	.byte	0x04, 0x36
        /*017a*/ 	.short	(.L_39 - .L_38)
.L_38:
        /*017c*/ 	.word	0x00000008
.L_39:


//--------------------- .nv.callgraph             --------------------------
	.section	.nv.callgraph,"",@"SHT_CUDA_CALLGRAPH"
	.align	4
	.sectionentsize	8
	.align		4
        /*0000*/ 	.word	0x00000000
	.align		4
        /*0004*/ 	.word	0xffffffff
	.align		4
        /*0008*/ 	.word	index@(_Z8encodingPcPjS0_S0_S0_S0_)
	.align		4
        /*000c*/ 	.word	index@(vprintf)
	.align		4
        /*0010*/ 	.word	index@(_Z8encodingPcPjS0_S0_S0_S0_)
	.align		4
        /*0014*/ 	.word	index@(free)
	.align		4
        /*0018*/ 	.word	index@(_Z8encodingPcPjS0_S0_S0_S0_)
	.align		4
        /*001c*/ 	.word	index@(malloc)
	.align		4
        /*0020*/ 	.word	0x00000000
	.align		4
        /*0024*/ 	.word	0xfffffffe
	.align		4
        /*0028*/ 	.word	0x00000000
	.align		4
        /*002c*/ 	.word	0xfffffffd
	.align		4
        /*0030*/ 	.word	0x00000000
	.align		4
        /*0034*/ 	.word	0xfffffffc


//--------------------- .nv.constant4             --------------------------
	.section	.nv.constant4,"a",@progbits
	.align	8
	.align		8
.nv.constant4:
        /*0000*/ 	.dword	malloc
	.align		8
        /*0008*/ 	.dword	vprintf
	.align		8
        /*0010*/ 	.dword	free
	.align		8
        /*0018*/ 	.dword	unordered_map_head
	.align		8
        /*0020*/ 	.dword	$str
	.align		8
        /*0028*/ 	.dword	$str$1
	.align		8
        /*0030*/ 	.dword	$str$2
	.align		8
        /*0038*/ 	.dword	$str$3
	.align		8
        /*0040*/ 	.dword	$str$5


//--------------------- .text._Z8encodingPcPjS0_S0_S0_S0_ --------------------------
	.section	.text._Z8encodingPcPjS0_S0_S0_S0_,"ax",@progbits
	.align	128
        .global         _Z8encodingPcPjS0_S0_S0_S0_
        .type           _Z8encodingPcPjS0_S0_S0_S0_,@function
        .size           _Z8encodingPcPjS0_S0_S0_S0_,(.L_x_115 - _Z8encodingPcPjS0_S0_S0_S0_)
        .other          _Z8encodingPcPjS0_S0_S0_S0_,@"STO_CUDA_ENTRY STV_DEFAULT"
_Z8encodingPcPjS0_S0_S0_S0_:
.text._Z8encodingPcPjS0_S0_S0_S0_:
[----:B------:R-:W0:Y:S08]  /*0000*/  LDC R1, c[0x0][0x37c] ;  /* 0x0000df00ff017b82 */ /* 0x000e300000000800 */
[----:B------:R-:W1:Y:S01]  /*0010*/  LDC.64 R2, c[0x0][0x3a0] ;  /* 0x0000e800ff027b82 */ /* 0x000e620000000a00 */
[----:B------:R-:W1:Y:S01]  /*0020*/  LDCU.64 UR36, c[0x0][0x358] ;  /* 0x00006b00ff2477ac */ /* 0x000e620008000a00 */
[----:B0-----:R-:W-:Y:S01]  /*0030*/  VIADD R1, R1, 0xffffffd8 ;  /* 0xffffffd801017836 */ /* 0x001fe20000000000 */
[----:B-1----:R-:W2:Y:S05]  /*0040*/  LDG.E R0, desc[UR36][R2.64] ;  /* 0x0000002402007981 */ /* 0x002eaa000c1e1900 */
[----:B------:R-:W0:Y:S02]  /*0050*/  LDC.64 R4, c[0x0][0x388] ;  /* 0x0000e200ff047b82 */ /* 0x000e240000000a00 */
[----:B0-----:R-:W3:Y:S01]  /*0060*/  LDG.E R5, desc[UR36][R4.64] ;  /* 0x0000002404057981 */ /* 0x001ee2000c1e1900 */
[----:B------:R-:W-:Y:S01]  /*0070*/  IMAD.MOV.U32 R8, RZ, RZ, 0x1 ;  /* 0x00000001ff087424 */ /* 0x000fe200078e00ff */
[----:B------:R-:W0:Y:S04]  /*0080*/  LDCU UR5, c[0x0][0x2fc] ;  /* 0x00005f80ff0577ac */ /* 0x000e280008000800 */
[----:B------:R-:W1:Y:S01]  /*0090*/  S2UR UR6, SR_CTAID.X ;  /* 0x00000000000679c3 */ /* 0x000e620000002500 */
[----:B------:R-:W1:Y:S01]  /*00a0*/  S2R R16, SR_TID.X ;  /* 0x0000000000107919 */ /* 0x000e620000002100 */
[----:B------:R-:W4:Y:S06]  /*00b0*/  LDCU UR4, c[0x0][0x2f8] ;  /* 0x00005f00ff0477ac */ /* 0x000f2c0008000800 */
[----:B------:R-:W1:Y:S02]  /*00c0*/  LDC R17, c[0x0][0x360] ;  /* 0x0000d800ff117b82 */ /* 0x000e640000000800 */
[----:B-1----:R-:W-:Y:S01]  /*00d0*/  IMAD R16, R17, UR6, R16 ;  /* 0x0000000611107c24 */ /* 0x002fe2000f8e0210 */
[----:B--2---:R-:W1:Y:S01]  /*00e0*/  I2F.F64.U32 R6, R0 ;  /* 0x0000000000067312 */ /* 0x004e620000201800 */
[----:B------:R-:W-:Y:S01]  /*00f0*/  IMAD.MOV R15, RZ, RZ, -R0 ;  /* 0x000000ffff0f7224 */ /* 0x000fe200078e0a00 */
[----:B------:R-:W-:-:S06]  /*0100*/  ISETP.NE.U32.AND P1, PT, R0, RZ, PT ;  /* 0x000000ff0000720c */ /* 0x000fcc0003f25070 */
[----:B------:R-:W2:Y:S08]  /*0110*/  I2F.U32.RP R14, R0 ;  /* 0x00000000000e7306 */ /* 0x000eb00000209000 */
[----:B-1----:R-:W1:Y:S08]  /*0120*/  MUFU.RCP64H R9, R7 ;  /* 0x0000000700097308 */ /* 0x002e700000001800 */
[----:B--2---:R-:W2:Y:S01]  /*0130*/  MUFU.RCP R14, R14 ;  /* 0x0000000e000e7308 */ /* 0x004ea20000001000 */
[----:B-1----:R-:W-:-:S08]  /*0140*/  DFMA R10, -R6, R8, 1 ;  /* 0x3ff00000060a742b */ /* 0x002fd00000000108 */
[----:B------:R-:W-:Y:S01]  /*0150*/  DFMA R10, R10, R10, R10 ;  /* 0x0000000a0a0a722b */ /* 0x000fe2000000000a */
[----:B--2---:R-:W-:-:S04]  /*0160*/  VIADD R12, R14, 0xffffffe ;  /* 0x0ffffffe0e0c7836 */ /* 0x004fc80000000000 */
[----:B------:R1:W2:Y:S03]  /*0170*/  F2I.FTZ.U32.TRUNC.NTZ R13, R12 ;  /* 0x0000000c000d7305 */ /* 0x0002a6000021f000 */
[----:B------:R-:W-:-:S05]  /*0180*/  DFMA R10, R8, R10, R8 ;  /* 0x0000000a080a722b */ /* 0x000fca0000000008 */
[----:B---3--:R-:W3:Y:S01]  /*0190*/  I2F.F64.U32 R8, R5 ;  /* 0x0000000500087312 */ /* 0x008ee20000201800 */
[----:B-1----:R-:W-:Y:S02]  /*01a0*/  MOV R12, RZ ;  /* 0x000000ff000c7202 */ /* 0x002fe40000000f00 */
[----:B------:R-:W-:Y:S01]  /*01b0*/  DFMA R2, -R6, R10, 1 ;  /* 0x3ff000000602742b */ /* 0x000fe2000000010a */
[----:B--2---:R-:W-:-:S07]  /*01c0*/  IMAD R15, R15, R13, RZ ;  /* 0x0000000d0f0f7224 */ /* 0x004fce00078e02ff */
[----:B------:R-:W-:Y:S01]  /*01d0*/  DFMA R2, R10, R2, R10 ;  /* 0x000000020a02722b */ /* 0x000fe2000000000a */
[----:B------:R-:W-:Y:S01]  /*01e0*/  IMAD.HI.U32 R13, R13, R15, R12 ;  /* 0x0000000f0d0d7227 */ /* 0x000fe200078e000c */
[----:B---3--:R-:W-:-:S05]  /*01f0*/  FSETP.GEU.AND P4, PT, |R9|, 6.5827683646048100446e-37, PT ;  /* 0x036000000900780b */ /* 0x008fca0003f8e200 */
[----:B------:R-:W-:Y:S01]  /*0200*/  IMAD.HI.U32 R29, R13, 0x40, RZ ;  /* 0x000000400d1d7827 */ /* 0x000fe200078e00ff */
[----:B------:R-:W-:-:S03]  /*0210*/  DMUL R10, R8, R2 ;  /* 0x00000002080a7228 */ /* 0x000fc60000000000 */
[----:B------:R-:W-:-:S04]  /*0220*/  IMAD.MOV R15, RZ, RZ, -R29 ;  /* 0x000000ffff0f7224 */ /* 0x000fc800078e0a1d */
[----:B------:R-:W-:Y:S01]  /*0230*/  IMAD R15, R0, R15, 0x40 ;  /* 0x00000040000f7424 */ /* 0x000fe200078e020f */
[----:B------:R-:W-:-:S04]  /*0240*/  DFMA R12, -R6, R10, R8 ;  /* 0x0000000a060c722b */ /* 0x000fc80000000108 */
[----:B------:R-:W-:-:S04]  /*0250*/  ISETP.GE.U32.AND P3, PT, R15, R0, PT ;  /* 0x000000000f00720c */ /* 0x000fc80003f66070 */
[----:B------:R-:W-:-:S09]  /*0260*/  DFMA R2, R2, R12, R10 ;  /* 0x0000000c0202722b */ /* 0x000fd2000000000a */
[----:B------:R-:W-:Y:S02]  /*0270*/  @P3 IMAD.IADD R15, R15, 0x1, -R0 ;  /* 0x000000010f0f3824 */ /* 0x000fe400078e0a00 */
[----:B------:R-:W-:Y:S01]  /*0280*/  FFMA R4, RZ, R7, R3 ;  /* 0x00000007ff047223 */ /* 0x000fe20000000003 */
[----:B------:R-:W-:Y:S01]  /*0290*/  @P3 VIADD R29, R29, 0x1 ;  /* 0x000000011d1d3836 */ /* 0x000fe20000000000 */
[----:B----4-:R-:W-:Y:S02]  /*02a0*/  IADD3 R22, P3, PT, R1, UR4, RZ ;  /* 0x0000000401167c10 */ /* 0x010fe4000ff7e0ff */
[----:B------:R-:W-:Y:S02]  /*02b0*/  ISETP.GE.U32.AND P2, PT, R15, R0, PT ;  /* 0x000000000f00720c */ /* 0x000fe40003f46070 */
[----:B------:R-:W-:Y:S02]  /*02c0*/  FSETP.GT.AND P0, PT, |R4|, 1.469367938527859385e-39, PT ;  /* 0x001000000400780b */ /* 0x000fe40003f04200 */
[----:B0-----:R-:W-:-:S09]  /*02d0*/  IADD3.X R19, PT, PT, RZ, UR5, RZ, P3, !PT ;  /* 0x00000005ff137c10 */ /* 0x001fd20009ffe4ff */
[----:B------:R-:W-:Y:S01]  /*02e0*/  @P2 VIADD R29, R29, 0x1 ;  /* 0x000000011d1d2836 */ /* 0x000fe20000000000 */
[----:B------:R-:W-:Y:S01]  /*02f0*/  @!P1 LOP3.LUT R29, RZ, R0, RZ, 0x33, !PT ;  /* 0x00000000ff1d9212 */ /* 0x000fe200078e33ff */
[----:B------:R-:W-:Y:S06]  /*0300*/  @P0 BRA P4, `(.L_x_0) ;  /* 0x0000000000100947 */ /* 0x000fec0002000000 */
[----:B------:R-:W-:-:S07]  /*0310*/  MOV R4, 0x330 ;  /* 0x0000033000047802 */ /* 0x000fce0000000f00 */
[----:B------:R-:W-:Y:S05]  /*0320*/  CALL.REL.NOINC `($__internal_0_$__cuda_sm20_div_rn_f64_full) ;  /* 0x0000004400287944 */ /* 0x000fea0003c00000 */
[----:B------:R-:W-:Y:S02]  /*0330*/  IMAD.MOV.U32 R2, RZ, RZ, R14 ;  /* 0x000000ffff027224 */ /* 0x000fe400078e000e */
[----:B------:R-:W-:-:S07]  /*0340*/  IMAD.MOV.U32 R3, RZ, RZ, R15 ;  /* 0x000000ffff037224 */ /* 0x000fce00078e000f */
.L_x_0:
[----:B------:R-:W0:Y:S01]  /*0350*/  I2F.U32.RP R8, R0 ;  /* 0x0000000000087306 */ /* 0x000e220000209000 */
[----:B------:R-:W-:Y:S01]  /*0360*/  IMAD.MOV R9, RZ, RZ, -R0 ;  /* 0x000000ffff097224 */ /* 0x000fe200078e0a00 */
[----:B------:R-:W-:-:S06]  /*0370*/  ISETP.NE.U32.AND P1, PT, R0, RZ, PT ;  /* 0x000000ff0000720c */ /* 0x000fcc0003f25070 */
[----:B------:R-:W1:Y:S08]  /*0380*/  F2I.U32.F64.CEIL R2, R2 ;  /* 0x0000000200027311 */ /* 0x000e700000309000 */
[----:B0-----:R-:W0:Y:S01]  /*0390*/  MUFU.RCP R8, R8 ;  /* 0x0000000800087308 */ /* 0x001e220000001000 */
[----:B-1----:R-:W-:Y:S01]  /*03a0*/  IADD3 R27, PT, PT, R2, -0x1, RZ ;  /* 0xffffffff021b7810 */ /* 0x002fe20007ffe0ff */
[----:B0-----:R-:W-:-:S06]  /*03b0*/  VIADD R6, R8, 0xffffffe ;  /* 0x0ffffffe08067836 */ /* 0x001fcc0000000000 */
[----:B------:R0:W1:Y:S02]  /*03c0*/  F2I.FTZ.U32.TRUNC.NTZ R7, R6 ;  /* 0x0000000600077305 */ /* 0x000064000021f000 */
[----:B0-----:R-:W-:Y:S01]  /*03d0*/  MOV R6, RZ ;  /* 0x000000ff00067202 */ /* 0x001fe20000000f00 */
[----:B-1----:R-:W-:-:S04]  /*03e0*/  IMAD R9, R9, R7, RZ ;  /* 0x0000000709097224 */ /* 0x002fc800078e02ff */
[----:B------:R-:W-:-:S06]  /*03f0*/  IMAD.HI.U32 R4, R7, R9, R6 ;  /* 0x0000000907047227 */ /* 0x000fcc00078e0006 */
[----:B------:R-:W-:-:S04]  /*0400*/  IMAD.HI.U32 R4, R4, R5, RZ ;  /* 0x0000000504047227 */ /* 0x000fc800078e00ff */
[----:B------:R-:W-:-:S04]  /*0410*/  IMAD.MOV R4, RZ, RZ, -R4 ;  /* 0x000000ffff047224 */ /* 0x000fc800078e0a04 */
[----:B------:R-:W-:-:S05]  /*0420*/  IMAD R5, R0, R4, R5 ;  /* 0x0000000400057224 */ /* 0x000fca00078e0205 */
[----:B------:R-:W-:-:S13]  /*0430*/  ISETP.GE.U32.AND P0, PT, R5, R0, PT ;  /* 0x000000000500720c */ /* 0x000fda0003f06070 */
[----:B------:R-:W-:-:S05]  /*0440*/  @P0 IMAD.IADD R5, R5, 0x1, -R0 ;  /* 0x0000000105050824 */ /* 0x000fca00078e0a00 */
[----:B------:R-:W-:-:S13]  /*0450*/  ISETP.GE.U32.AND P0, PT, R5, R0, PT ;  /* 0x000000000500720c */ /* 0x000fda0003f06070 */
[----:B------:R-:W-:Y:S01]  /*0460*/  @P0 IMAD.IADD R5, R5, 0x1, -R0 ;  /* 0x0000000105050824 */ /* 0x000fe200078e0a00 */
[----:B------:R-:W-:Y:S02]  /*0470*/  @!P1 LOP3.LUT R5, RZ, R0, RZ, 0x33, !PT ;  /* 0x00000000ff059212 */ /* 0x000fe400078e33ff */
[----:B------:R-:W-:-:S03]  /*0480*/  MOV R0, 0x0 ;  /* 0x0000000000007802 */ /* 0x000fc60000000f00 */
[----:B------:R-:W-:Y:S01]  /*0490*/  VIADD R5, R5, 0xffffffff ;  /* 0xffffffff05057836 */ /* 0x000fe20000000000 */
[----:B------:R0:W1:Y:S04]  /*04a0*/  LDC.64 R6, c[0x4][R0] ;  /* 0x0100000000067b82 */ /* 0x0000680000000a00 */
[----:B------:R-:W-:-:S13]  /*04b0*/  ISETP.GE.U32.AND P0, PT, R5, R16, PT ;  /* 0x000000100500720c */ /* 0x000fda0003f06070 */
[----:B------:R-:W-:-:S04]  /*04c0*/  @P0 IMAD.MOV R27, RZ, RZ, R2 ;  /* 0x000000ffff1b0224 */ /* 0x000fc800078e0202 */
[----:B0-----:R-:W-:-:S07]  /*04d0*/  IMAD.WIDE.U32 R4, R27, 0x4, RZ ;  /* 0x000000041b047825 */ /* 0x001fce00078e00ff */
[----:B------:R-:W-:-:S07]  /*04e0*/  LEPC R20, `(.L_x_1) ;  /* 0x000000001014794e */ /* 0x000fce0000000000 */
[----:B-1----:R-:W-:Y:S05]  /*04f0*/  CALL.ABS.NOINC R6 ;  /* 0x0000000006007343 */ /* 0x002fea0003c00000 */
.L_x_1:
[----:B------:R-:W-:Y:S01]  /*0500*/  BSSY.RECONVERGENT B6, `(.L_x_2) ;  /* 0x000010d000067945 */ /* 0x000fe20003800200 */
[----:B------:R-:W-:Y:S02]  /*0510*/  IMAD.MOV.U32 R2, RZ, RZ, RZ ;  /* 0x000000ffff027224 */ /* 0x000fe400078e00ff */
[----:B------:R-:W-:Y:S02]  /*0520*/  IMAD.MOV.U32 R40, RZ, RZ, R4 ;  /* 0x000000ffff287224 */ /* 0x000fe400078e0004 */
[----:B------:R-:W-:-:S07]  /*0530*/  IMAD.MOV.U32 R41, RZ, RZ, R5 ;  /* 0x000000ffff297224 */ /* 0x000fce00078e0005 */
.L_x_27:
[----:B------:R-:W-:Y:S01]  /*0540*/  MOV R17, 0x0 ;  /* 0x0000000000117802 */ /* 0x000fe20000000f00 */
[----:B-1----:R-:W-:Y:S02]  /*0550*/  HFMA2 R4, -RZ, RZ, 0, 5.9604644775390625e-08 ;  /* 0x00000001ff047431 */ /* 0x002fe400000001ff */
[----:B------:R-:W-:Y:S01]  /*0560*/  IMAD.MOV.U32 R5, RZ, RZ, RZ ;  /* 0x000000ffff057224 */ /* 0x000fe200078e00ff */
[----:B------:R0:W1:Y:S06]  /*0570*/  LDC.64 R6, c[0x4][R17] ;  /* 0x0100000011067b82 */ /* 0x00006c0000000a00 */
[----:B------:R-:W-:-:S07]  /*0580*/  LEPC R20, `(.L_x_3) ;  /* 0x000000001014794e */ /* 0x000fce0000000000 */
[----:B01----:R-:W-:Y:S05]  /*0590*/  CALL.ABS.NOINC R6 ;  /* 0x0000000006007343 */ /* 0x003fea0003c00000 */
.L_x_3:
[----:B------:R-:W-:Y:S01]  /*05a0*/  IMAD.MOV.U32 R30, RZ, RZ, R4 ;  /* 0x000000ffff1e7224 */ /* 0x000fe200078e0004 */
[----:B------:R0:W1:Y:S01]  /*05b0*/  LDC.64 R6, c[0x4][R17] ;  /* 0x0100000011067b82 */ /* 0x0000620000000a00 */
[----:B------:R-:W-:Y:S02]  /*05c0*/  IMAD.MOV.U32 R31, RZ, RZ, R5 ;  /* 0x000000ffff1f7224 */ /* 0x000fe400078e0005 */
[----:B------:R-:W-:Y:S02]  /*05d0*/  HFMA2 R5, -RZ, RZ, 0, 0 ;  /* 0x00000000ff057431 */ /* 0x000fe400000001ff */
[----:B------:R-:W-:Y:S01]  /*05e0*/  IMAD.MOV.U32 R4, RZ, RZ, 0x18 ;  /* 0x00000018ff047424 */ /* 0x000fe200078e00ff */
[----:B------:R0:W-:Y:S06]  /*05f0*/  ST.E.U8 desc[UR36][R30.64], R2 ;  /* 0x000000021e007985 */ /* 0x0001ec000c101124 */
[----:B------:R-:W-:-:S07]  /*0600*/  LEPC R20, `(.L_x_4) ;  /* 0x000000001014794e */ /* 0x000fce0000000000 */
[----:B01----:R-:W-:Y:S05]  /*0610*/  CALL.ABS.NOINC R6 ;  /* 0x0000000006007343 */ /* 0x003fea0003c00000 */
.L_x_4:
[----:B------:R0:W1:Y:S01]  /*0620*/  LDC.64 R6, c[0x4][R17] ;  /* 0x0100000011067b82 */ /* 0x0000620000000a00 */
[----:B------:R-:W-:Y:S02]  /*0630*/  IMAD.MOV.U32 R24, RZ, RZ, R4 ;  /* 0x000000ffff187224 */ /* 0x000fe400078e0004 */
[----:B------:R-:W-:Y:S02]  /*0640*/  IMAD.MOV.U32 R25, RZ, RZ, R5 ;  /* 0x000000ffff197224 */ /* 0x000fe400078e0005 */
[----:B------:R-:W-:Y:S02]  /*0650*/  IMAD.MOV.U32 R4, RZ, RZ, 0x1 ;  /* 0x00000001ff047424 */ /* 0x000fe400078e00ff */
[----:B------:R-:W-:-:S07]  /*0660*/  IMAD.MOV.U32 R5, RZ, RZ, RZ ;  /* 0x000000ffff057224 */ /* 0x000fce00078e00ff */
[----:B------:R-:W-:-:S07]  /*0670*/  LEPC R20, `(.L_x_5) ;  /* 0x000000001014794e */ /* 0x000fce0000000000 */
[----:B01----:R-:W-:Y:S05]  /*0680*/  CALL.ABS.NOINC R6 ;  /* 0x0000000006007343 */ /* 0x003fea0003c00000 */
.L_x_5:
[----:B------:R-:W2:Y:S01]  /*0690*/  LD.E.U8 R0, desc[UR36][R30.64] ;  /* 0x000000241e007980 */ /* 0x000ea2000c101100 */
[----:B------:R-:W0:Y:S01]  /*06a0*/  LDC.64 R6, c[0x4][0x18] ;  /* 0x01000600ff067b82 */ /* 0x000e220000000a00 */
[----:B------:R-:W-:Y:S02]  /*06b0*/  HFMA2 R12, -RZ, RZ, 0, 5.9604644775390625e-08 ;  /* 0x00000001ff0c7431 */ /* 0x000fe400000001ff */
[----:B------:R-:W-:Y:S02]  /*06c0*/  IMAD.MOV.U32 R10, RZ, RZ, R4 ;  /* 0x000000ffff0a7224 */ /* 0x000fe400078e0004 */
[----:B------:R-:W-:-:S05]  /*06d0*/  IMAD.MOV.U32 R11, RZ, RZ, R5 ;  /* 0x000000ffff0b7224 */ /* 0x000fca00078e0005 */
[----:B--2---:R1:W-:Y:S04]  /*06e0*/  ST.E.U8 desc[UR36][R10.64], R0 ;  /* 0x000000000a007985 */ /* 0x0043e8000c101124 */
[----:B------:R1:W-:Y:S04]  /*06f0*/  ST.E.64 desc[UR36][R24.64], R10 ;  /* 0x0000000a18007985 */ /* 0x0003e8000c101b24 */
[----:B------:R1:W-:Y:S04]  /*0700*/  ST.E.U16 desc[UR36][R24.64+0x8], R12 ;  /* 0x0000080c18007985 */ /* 0x0003e8000c101524 */
[----:B------:R1:W-:Y:S04]  /*0710*/  ST.E desc[UR36][R24.64+0xc], R2 ;  /* 0x00000c0218007985 */ /* 0x0003e8000c101924 */
[----:B0-----:R-:W2:Y:S01]  /*0720*/  LDG.E.64 R8, desc[UR36][R6.64] ;  /* 0x0000002406087981 */ /* 0x001ea2000c1e1b00 */
[----:B------:R1:W0:Y:S01]  /*0730*/  LDC.64 R14, c[0x4][R17] ;  /* 0x01000000110e7b82 */ /* 0x0002220000000a00 */
[----:B------:R-:W-:-:S02]  /*0740*/  HFMA2 R5, -RZ, RZ, 0, 0 ;  /* 0x00000000ff057431 */ /* 0x000fc400000001ff */
[----:B------:R-:W-:Y:S02]  /*0750*/  VIADD R23, R2, 0x1 ;  /* 0x0000000102177836 */ /* 0x000fe40000000000 */
[----:B------:R-:W-:Y:S01]  /*0760*/  IMAD.MOV.U32 R4, RZ, RZ, 0x1 ;  /* 0x00000001ff047424 */ /* 0x000fe200078e00ff */
[----:B--2---:R1:W-:Y:S04]  /*0770*/  ST.E.64 desc[UR36][R24.64+0x10], R8 ;  /* 0x0000100818007985 */ /* 0x0043e8000c101b24 */
[----:B0-----:R1:W-:Y:S02]  /*0780*/  STG.E.64 desc[UR36][R6.64], R24 ;  /* 0x0000001806007986 */ /* 0x0013e4000c101b24 */
[----:B------:R-:W-:-:S07]  /*0790*/  LEPC R20, `(.L_x_6) ;  /* 0x000000001014794e */ /* 0x000fce0000000000 */
[----:B-1----:R-:W-:Y:S05]  /*07a0*/  CALL.ABS.NOINC R14 ;  /* 0x000000000e007343 */ /* 0x002fea0003c00000 */
.L_x_6:
[----:B------:R-:W-:Y:S01]  /*07b0*/  IMAD.MOV.U32 R30, RZ, RZ, R4 ;  /* 0x000000ffff1e7224 */ /* 0x000fe200078e0004 */
[----:B------:R0:W1:Y:S01]  /*07c0*/  LDC.64 R6, c[0x4][R17] ;  /* 0x0100000011067b82 */ /* 0x0000620000000a00 */
[----:B------:R-:W-:Y:S02]  /*07d0*/  IMAD.MOV.U32 R31, RZ, RZ, R5 ;  /* 0x000000ffff1f7224 */ /* 0x000fe400078e0005 */
[----:B------:R-:W-:Y:S02]  /*07e0*/  IMAD.MOV.U32 R4, RZ, RZ, 0x18 ;  /* 0x00000018ff047424 */ /* 0x000fe400078e00ff */
[----:B------:R-:W-:Y:S01]  /*07f0*/  IMAD.MOV.U32 R5, RZ, RZ, RZ ;  /* 0x000000ffff057224 */ /* 0x000fe200078e00ff */
[----:B------:R0:W-:Y:S06]  /*0800*/  ST.E.U8 desc[UR36][R30.64], R23 ;  /* 0x000000171e007985 */ /* 0x0001ec000c101124 */
[----:B------:R-:W-:-:S07]  /*0810*/  LEPC R20, `(.L_x_7) ;  /* 0x000000001014794e */ /* 0x000fce0000000000 */
[----:B01----:R-:W-:Y:S05]  /*0820*/  CALL.ABS.NOINC R6 ;  /* 0x0000000006007343 */ /* 0x003fea0003c00000 */
.L_x_7:
[----:B------:R0:W1:Y:S01]  /*0830*/  LDC.64 R6, c[0x4][R17] ;  /* 0x0100000011067b82 */ /* 0x0000620000000a00 */
[----:B------:R-:W-:Y:S01]  /*0840*/  MOV R24, R4 ;  /* 0x0000000400187202 */ /* 0x000fe20000000f00 */
[----:B------:R-:W-:Y:S02]  /*0850*/  IMAD.MOV.U32 R25, RZ, RZ, R5 ;  /* 0x000000ffff197224 */ /* 0x000fe400078e0005 */
[----:B------:R-:W-:Y:S02]  /*0860*/  IMAD.MOV.U32 R4, RZ, RZ, 0x1 ;  /* 0x00000001ff047424 */ /* 0x000fe400078e00ff */
[----:B------:R-:W-:-:S07]  /*0870*/  IMAD.MOV.U32 R5, RZ, RZ, RZ ;  /* 0x000000ffff057224 */ /* 0x000fce00078e00ff */
[----:B------:R-:W-:-:S07]  /*0880*/  LEPC R20, `(.L_x_8) ;  /* 0x000000001014794e */ /* 0x000fce0000000000 */
[----:B01----:R-:W-:Y:S05]  /*0890*/  CALL.ABS.NOINC R6 ;  /* 0x0000000006007343 */ /* 0x003fea0003c00000 */
.L_x_8:
[----:B------:R-:W2:Y:S01]  /*08a0*/  LD.E.U8 R0, desc[UR36][R30.64] ;  /* 0x000000241e007980 */ /* 0x000ea2000c101100 */
[----:B------:R-:W0:Y:S01]  /*08b0*/  LDC.64 R10, c[0x4][0x18] ;  /* 0x01000600ff0a7b82 */ /* 0x000e220000000a00 */
[----:B------:R-:W-:Y:S01]  /*08c0*/  MOV R8, R4 ;  /* 0x0000000400087202 */ /* 0x000fe20000000f00 */
[----:B------:R-:W-:Y:S02]  /*08d0*/  IMAD.MOV.U32 R9, RZ, RZ, R5 ;  /* 0x000000ffff097224 */ /* 0x000fe400078e0005 */
[----:B------:R-:W-:-:S03]  /*08e0*/  IMAD.MOV.U32 R12, RZ, RZ, 0x1 ;  /* 0x00000001ff0c7424 */ /* 0x000fc600078e00ff */
[----:B--2---:R1:W-:Y:S04]  /*08f0*/  ST.E.U8 desc[UR36][R8.64], R0 ;  /* 0x0000000008007985 */ /* 0x0043e8000c101124 */
[----:B------:R1:W-:Y:S04]  /*0900*/  ST.E.64 desc[UR36][R24.64], R8 ;  /* 0x0000000818007985 */ /* 0x0003e8000c101b24 */
[----:B------:R1:W-:Y:S04]  /*0910*/  ST.E desc[UR36][R24.64+0xc], R23 ;  /* 0x00000c1718007985 */ /* 0x0003e8000c101924 */
[----:B------:R1:W-:Y:S04]  /*0920*/  ST.E.U16 desc[UR36][R24.64+0x8], R12 ;  /* 0x0000080c18007985 */ /* 0x0003e8000c101524 */
[----:B0-----:R-:W2:Y:S01]  /*0930*/  LDG.E.64 R6, desc[UR36][R10.64] ;  /* 0x000000240a067981 */ /* 0x001ea2000c1e1b00 */
[----:B------:R1:W0:Y:S01]  /*0940*/  LDC.64 R14, c[0x4][R17] ;  /* 0x01000000110e7b82 */ /* 0x0002220000000a00 */
[----:B------:R-:W-:-:S02]  /*0950*/  VIADD R33, R2, 0x2 ;  /* 0x0000000202217836 */ /* 0x000fc40000000000 */
[----:B------:R-:W-:Y:S02]  /*0960*/  IMAD.MOV.U32 R4, RZ, RZ, 0x1 ;  /* 0x00000001ff047424 */ /* 0x000fe400078e00ff */
[----:B------:R-:W-:Y:S01]  /*0970*/  IMAD.MOV.U32 R5, RZ, RZ, RZ ;  /* 0x000000ffff057224 */ /* 0x000fe200078e00ff */
[----:B--2---:R1:W-:Y:S04]  /*0980*/  ST.E.64 desc[UR36][R24.64+0x10], R6 ;  /* 0x0000100618007985 */ /* 0x0043e8000c101b24 */
[----:B0-----:R1:W-:Y:S02]  /*0990*/  STG.E.64 desc[UR36][R10.64], R24 ;  /* 0x000000180a007986 */ /* 0x0013e4000c101b24 */
[----:B------:R-:W-:-:S07]  /*09a0*/  LEPC R20, `(.L_x_9) ;  /* 0x000000001014794e */ /* 0x000fce0000000000 */
[----:B-1----:R-:W-:Y:S05]  /*09b0*/  CALL.ABS.NOINC R14 ;  /* 0x000000000e007343 */ /* 0x002fea0003c00000 */
.L_x_9:
[----:B------:R-:W-:Y:S01]  /*09c0*/  MOV R30, R4 ;  /* 0x00000004001e7202 */ /* 0x000fe20000000f00 */
[----:B------:R-:W-:Y:S01]  /*09d0*/  IMAD.MOV.U32 R31, RZ, RZ, R5 ;  /* 0x000000ffff1f7224 */ /* 0x000fe200078e0005 */
[----:B------:R0:W1:Y:S01]  /*09e0*/  LDC.64 R6, c[0x4][R17] ;  /* 0x0100000011067b82 */ /* 0x0000620000000a00 */
[----:B------:R-:W-:Y:S02]  /*09f0*/  IMAD.MOV.U32 R4, RZ, RZ, 0x18 ;  /* 0x00000018ff047424 */ /* 0x000fe400078e00ff */
[----:B------:R-:W-:Y:S01]  /*0a00*/  IMAD.MOV.U32 R5, RZ, RZ, RZ ;  /* 0x000000ffff057224 */ /* 0x000fe200078e00ff */
[----:B------:R0:W-:Y:S06]  /*0a10*/  ST.E.U8 desc[UR36][R30.64], R33 ;  /* 0x000000211e007985 */ /* 0x0001ec000c101124 */
[----:B------:R-:W-:-:S07]  /*0a20*/  LEPC R20, `(.L_x_10) ;  /* 0x000000001014794e */ /* 0x000fce0000000000 */
[----:B01----:R-:W-:Y:S05]  /*0a30*/  CALL.ABS.NOINC R6 ;  /* 0x0000000006007343 */ /* 0x003fea0003c00000 */
.L_x_10:
[----:B------:R0:W1:Y:S01]  /*0a40*/  LDC.64 R6, c[0x4][R17] ;  /* 0x0100000011067b82 */ /* 0x0000620000000a00 */
[----:B------:R-:W-:Y:S01]  /*0a50*/  IMAD.MOV.U32 R24, RZ, RZ, R4 ;  /* 0x000000ffff187224 */ /* 0x000fe200078e0004 */
[----:B------:R-:W-:Y:S01]  /*0a60*/  MOV R25, R5 ;  /* 0x0000000500197202 */ /* 0x000fe20000000f00 */
[----:B------:R-:W-:Y:S02]  /*0a70*/  IMAD.MOV.U32 R4, RZ, RZ, 0x1 ;  /* 0x00000001ff047424 */ /* 0x000fe400078e00ff */
[----:B------:R-:W-:-:S07]  /*0a80*/  IMAD.MOV.U32 R5, RZ, RZ, RZ ;  /* 0x000000ffff057224 */ /* 0x000fce00078e00ff */
[----:B------:R-:W-:-:S07]  /*0a90*/  LEPC R20, `(.L_x_11) ;  /* 0x000000001014794e */ /* 0x000fce0000000000 */
[----:B01----:R-:W-:Y:S05]  /*0aa0*/  CALL.ABS.NOINC R6 ;  /* 0x0000000006007343 */ /* 0x003fea0003c00000 */
.L_x_11:
[----:B------:R-:W2:Y:S01]  /*0ab0*/  LD.E.U8 R0, desc[UR36][R30.64] ;  /* 0x000000241e007980 */ /* 0x000ea2000c101100 */
[----:B------:R-:W0:Y:S01]  /*0ac0*/  LDC.64 R10, c[0x4][0x18] ;  /* 0x01000600ff0a7b82 */ /* 0x000e220000000a00 */
[----:B------:R-:W-:Y:S01]  /*0ad0*/  IMAD.MOV.U32 R8, RZ, RZ, R4 ;  /* 0x000000ffff087224 */ /* 0x000fe200078e0004 */
[----:B------:R-:W-:Y:S01]  /*0ae0*/  MOV R9, R5 ;  /* 0x0000000500097202 */ /* 0x000fe20000000f00 */
[----:B------:R-:W-:-:S04]  /*0af0*/  IMAD.MOV.U32 R12, RZ, RZ, 0x1 ;  /* 0x00000001ff0c7424 */ /* 0x000fc800078e00ff */
        /* <DEDUP_REMOVED lines=13> */
.L_x_12:
[----:B------:R-:W-:Y:S01]  /*0bd0*/  IMAD.MOV.U32 R30, RZ, RZ, R4 ;  /* 0x000000ffff1e7224 */ /* 0x000fe200078e0004 */
[----:B------:R-:W-:Y:S01]  /*0be0*/  MOV R31, R5 ;  /* 0x00000005001f7202 */ /* 0x000fe20000000f00 */
[----:B------:R0:W1:Y:S01]  /*0bf0*/  LDC.64 R6, c[0x4][R17] ;  /* 0x0100000011067b82 */ /* 0x0000620000000a00 */
[----:B------:R-:W-:Y:S02]  /*0c00*/  IMAD.MOV.U32 R4, RZ, RZ, 0x18 ;  /* 0x00000018ff047424 */ /* 0x000fe400078e00ff */
[----:B------:R-:W-:Y:S01]  /*0c10*/  IMAD.MOV.U32 R5, RZ, RZ, RZ ;  /* 0x000000ffff057224 */ /* 0x000fe200078e00ff */
[----:B------:R0:W-:Y:S06]  /*0c20*/  ST.E.U8 desc[UR36][R30.64], R23 ;  /* 0x000000171e007985 */ /* 0x0001ec000c101124 */
[----:B------:R-:W-:-:S07]  /*0c30*/  LEPC R20, `(.L_x_13) ;  /* 0x000000001014794e */ /* 0x000fce0000000000 */
[----:B01----:R-:W-:Y:S05]  /*0c40*/  CALL.ABS.NOINC R6 ;  /* 0x0000000006007343 */ /* 0x003fea0003c00000 */
.L_x_13:
[----:B------:R0:W1:Y:S01]  /*0c50*/  LDC.64 R6, c[0x4][R17] ;  /* 0x0100000011067b82 */ /* 0x0000620000000a00 */
[----:B------:R-:W-:Y:S02]  /*0c60*/  IMAD.MOV.U32 R24, RZ, RZ, R4 ;  /* 0x000000ffff187224 */ /* 0x000fe400078e0004 */
[----:B------:R-:W-:Y:S02]  /*0c70*/  HFMA2 R4, -RZ, RZ, 0, 5.9604644775390625e-08 ;  /* 0x00000001ff047431 */ /* 0x000fe400000001ff */
[----:B------:R-:W-:Y:S02]  /*0c80*/  IMAD.MOV.U32 R25, RZ, RZ, R5 ;  /* 0x000000ffff197224 */ /* 0x000fe400078e0005 */
[----:B------:R-:W-:-:S07]  /*0c90*/  IMAD.MOV.U32 R5, RZ, RZ, RZ ;  /* 0x000000ffff057224 */ /* 0x000fce00078e00ff */
[----:B------:R-:W-:-:S07]  /*0ca0*/  LEPC R20, `(.L_x_14) ;  /* 0x000000001014794e */ /* 0x000fce0000000000 */
[----:B01----:R-:W-:Y:S05]  /*0cb0*/  CALL.ABS.NOINC R6 ;  /* 0x0000000006007343 */ /* 0x003fea0003c00000 */
.L_x_14:
[----:B------:R-:W2:Y:S01]  /*0cc0*/  LD.E.U8 R0, desc[UR36][R30.64] ;  /* 0x000000241e007980 */ /* 0x000ea2000c101100 */
[----:B------:R-:W0:Y:S01]  /*0cd0*/  LDC.64 R10, c[0x4][0x18] ;  /* 0x01000600ff0a7b82 */ /* 0x000e220000000a00 */
[----:B------:R-:W-:Y:S02]  /*0ce0*/  IMAD.MOV.U32 R8, RZ, RZ, R4 ;  /* 0x000000ffff087224 */ /* 0x000fe400078e0004 */
        /* <DEDUP_REMOVED lines=8> */
[----:B------:R-:W-:Y:S01]  /*0d70*/  IADD3 R33, PT, PT, R2, 0x4, RZ ;  /* 0x0000000402217810 */ /* 0x000fe20007ffe0ff */
[----:B------:R-:W-:-:S02]  /*0d80*/  IMAD.MOV.U32 R4, RZ, RZ, 0x1 ;  /* 0x00000001ff047424 */ /* 0x000fc400078e00ff */
[----:B------:R-:W-:Y:S01]  /*0d90*/  IMAD.MOV.U32 R5, RZ, RZ, RZ ;  /* 0x000000ffff057224 */ /* 0x000fe200078e00ff */
[----:B--2---:R1:W-:Y:S04]  /*0da0*/  ST.E.64 desc[UR36][R24.64+0x10], R6 ;  /* 0x0000100618007985 */ /* 0x0043e8000c101b24 */
[----:B0-----:R1:W-:Y:S02]  /*0db0*/  STG.E.64 desc[UR36][R10.64], R24 ;  /* 0x000000180a007986 */ /* 0x0013e4000c101b24 */
[----:B------:R-:W-:-:S07]  /*0dc0*/  LEPC R20, `(.L_x_15) ;  /* 0x000000001014794e */ /* 0x000fce0000000000 */
[----:B-1----:R-:W-:Y:S05]  /*0dd0*/  CALL.ABS.NOINC R14 ;  /* 0x000000000e007343 */ /* 0x002fea0003c00000 */
.L_x_15:
[----:B------:R-:W-:Y:S01]  /*0de0*/  IMAD.MOV.U32 R30, RZ, RZ, R4 ;  /* 0x000000ffff1e7224 */ /* 0x000fe200078e0004 */
[----:B------:R0:W1:Y:S01]  /*0df0*/  LDC.64 R6, c[0x4][R17] ;  /* 0x0100000011067b82 */ /* 0x0000620000000a00 */
[----:B------:R-:W-:Y:S02]  /*0e00*/  IMAD.MOV.U32 R31, RZ, RZ, R5 ;  /* 0x000000ffff1f7224 */ /* 0x000fe400078e0005 */
[----:B------:R-:W-:Y:S02]  /*0e10*/  HFMA2 R4, -RZ, RZ, 0, 1.430511474609375e-06 ;  /* 0x00000018ff047431 */ /* 0x000fe400000001ff */
[----:B------:R-:W-:Y:S01]  /*0e20*/  IMAD.MOV.U32 R5, RZ, RZ, RZ ;  /* 0x000000ffff057224 */ /* 0x000fe200078e00ff */
[----:B------:R0:W-:Y:S06]  /*0e30*/  ST.E.U8 desc[UR36][R30.64], R33 ;  /* 0x000000211e007985 */ /* 0x0001ec000c101124 */
[----:B------:R-:W-:-:S07]  /*0e40*/  LEPC R20, `(.L_x_16) ;  /* 0x000000001014794e */ /* 0x000fce0000000000 */
[----:B01----:R-:W-:Y:S05]  /*0e50*/  CALL.ABS.NOINC R6 ;  /* 0x0000000006007343 */ /* 0x003fea0003c00000 */
.L_x_16:
[----:B------:R0:W1:Y:S01]  /*0e60*/  LDC.64 R6, c[0x4][R17] ;  /* 0x0100000011067b82 */ /* 0x0000620000000a00 */
[----:B------:R-:W-:Y:S02]  /*0e70*/  IMAD.MOV.U32 R25, RZ, RZ, R5 ;  /* 0x000000ffff197224 */ /* 0x000fe400078e0005 */
[----:B------:R-:W-:Y:S02]  /*0e80*/  HFMA2 R5, -RZ, RZ, 0, 0 ;  /* 0x00000000ff057431 */ /* 0x000fe400000001ff */
[----:B------:R-:W-:Y:S02]  /*0e90*/  IMAD.MOV.U32 R24, RZ, RZ, R4 ;  /* 0x000000ffff187224 */ /* 0x000fe400078e0004 */
[----:B------:R-:W-:-:S07]  /*0ea0*/  IMAD.MOV.U32 R4, RZ, RZ, 0x1 ;  /* 0x00000001ff047424 */ /* 0x000fce00078e00ff */
[----:B------:R-:W-:-:S07]  /*0eb0*/  LEPC R20, `(.L_x_17) ;  /* 0x000000001014794e */ /* 0x000fce0000000000 */
[----:B01----:R-:W-:Y:S05]  /*0ec0*/  CALL.ABS.NOINC R6 ;  /* 0x0000000006007343 */ /* 0x003fea0003c00000 */
.L_x_17:
        /* <DEDUP_REMOVED lines=11> */
[----:B------:R-:W-:-:S02]  /*0f80*/  HFMA2 R4, -RZ, RZ, 0, 5.9604644775390625e-08 ;  /* 0x00000001ff047431 */ /* 0x000fc400000001ff */
[----:B------:R-:W-:Y:S02]  /*0f90*/  VIADD R23, R2, 0x5 ;  /* 0x0000000502177836 */ /* 0x000fe40000000000 */
[----:B------:R-:W-:Y:S01]  /*0fa0*/  IMAD.MOV.U32 R5, RZ, RZ, RZ ;  /* 0x000000ffff057224 */ /* 0x000fe200078e00ff */
[----:B--2---:R1:W-:Y:S04]  /*0fb0*/  ST.E.64 desc[UR36][R24.64+0x10], R6 ;  /* 0x0000100618007985 */ /* 0x0043e8000c101b24 */
[----:B0-----:R1:W-:Y:S02]  /*0fc0*/  STG.E.64 desc[UR36][R10.64], R24 ;  /* 0x000000180a007986 */ /* 0x0013e4000c101b24 */
[----:B------:R-:W-:-:S07]  /*0fd0*/  LEPC R20, `(.L_x_18) ;  /* 0x000000001014794e */ /* 0x000fce0000000000 */
[----:B-1----:R-:W-:Y:S05]  /*0fe0*/  CALL.ABS.NOINC R14 ;  /* 0x000000000e007343 */ /* 0x002fea0003c00000 */
.L_x_18:
        /* <DEDUP_REMOVED lines=8> */
.L_x_19:
[----:B------:R0:W1:Y:S01]  /*1070*/  LDC.64 R6, c[0x4][R17] ;  /* 0x0100000011067b82 */ /* 0x0000620000000a00 */
[----:B------:R-:W-:Y:S02]  /*1080*/  IMAD.MOV.U32 R24, RZ, RZ, R4 ;  /* 0x000000ffff187224 */ /* 0x000fe400078e0004 */
[----:B------:R-:W-:Y:S02]  /*1090*/  IMAD.MOV.U32 R25, RZ, RZ, R5 ;  /* 0x000000ffff197224 */ /* 0x000fe400078e0005 */
[----:B------:R-:W-:Y:S02]  /*10a0*/  IMAD.MOV.U32 R4, RZ, RZ, 0x1 ;  /* 0x00000001ff047424 */ /* 0x000fe400078e00ff */
[----:B------:R-:W-:-:S07]  /*10b0*/  IMAD.MOV.U32 R5, RZ, RZ, RZ ;  /* 0x000000ffff057224 */ /* 0x000fce00078e00ff */
[----:B------:R-:W-:-:S07]  /*10c0*/  LEPC R20, `(.L_x_20) ;  /* 0x000000001014794e */ /* 0x000fce0000000000 */
[----:B01----:R-:W-:Y:S05]  /*10d0*/  CALL.ABS.NOINC R6 ;  /* 0x0000000006007343 */ /* 0x003fea0003c00000 */
.L_x_20:
[----:B------:R-:W2:Y:S01]  /*10e0*/  LD.E.U8 R0, desc[UR36][R30.64] ;  /* 0x000000241e007980 */ /* 0x000ea2000c101100 */
[----:B------:R-:W0:Y:S01]  /*10f0*/  LDC.64 R10, c[0x4][0x18] ;  /* 0x01000600ff0a7b82 */ /* 0x000e220000000a00 */
[----:B------:R-:W-:Y:S02]  /*1100*/  HFMA2 R12, -RZ, RZ, 0, 5.9604644775390625e-08 ;  /* 0x00000001ff0c7431 */ /* 0x000fe400000001ff */
[----:B------:R-:W-:Y:S02]  /*1110*/  IMAD.MOV.U32 R8, RZ, RZ, R4 ;  /* 0x000000ffff087224 */ /* 0x000fe400078e0004 */
[----:B------:R-:W-:-:S05]  /*1120*/  IMAD.MOV.U32 R9, RZ, RZ, R5 ;  /* 0x000000ffff097224 */ /* 0x000fca00078e0005 */
[----:B--2---:R1:W-:Y:S04]  /*1130*/  ST.E.U8 desc[UR36][R8.64], R0 ;  /* 0x0000000008007985 */ /* 0x0043e8000c101124 */
[----:B------:R1:W-:Y:S04]  /*1140*/  ST.E.64 desc[UR36][R24.64], R8 ;  /* 0x0000000818007985 */ /* 0x0003e8000c101b24 */
[----:B------:R1:W-:Y:S04]  /*1150*/  ST.E desc[UR36][R24.64+0xc], R23 ;  /* 0x00000c1718007985 */ /* 0x0003e8000c101924 */
[----:B------:R1:W-:Y:S04]  /*1160*/  ST.E.U16 desc[UR36][R24.64+0x8], R12 ;  /* 0x0000080c18007985 */ /* 0x0003e8000c101524 */
        /* <DEDUP_REMOVED lines=9> */
.L_x_21:
        /* <DEDUP_REMOVED lines=8> */
.L_x_22:
[----:B------:R0:W1:Y:S01]  /*1280*/  LDC.64 R6, c[0x4][R17] ;  /* 0x0100000011067b82 */ /* 0x0000620000000a00 */
[----:B------:R-:W-:Y:S01]  /*1290*/  MOV R24, R4 ;  /* 0x0000000400187202 */ /* 0x000fe20000000f00 */
[----:B------:R-:W-:Y:S02]  /*12a0*/  IMAD.MOV.U32 R25, RZ, RZ, R5 ;  /* 0x000000ffff197224 */ /* 0x000fe400078e0005 */
[----:B------:R-:W-:Y:S02]  /*12b0*/  IMAD.MOV.U32 R4, RZ, RZ, 0x1 ;  /* 0x00000001ff047424 */ /* 0x000fe400078e00ff */
[----:B------:R-:W-:-:S07]  /*12c0*/  IMAD.MOV.U32 R5, RZ, RZ, RZ ;  /* 0x000000ffff057224 */ /* 0x000fce00078e00ff */
[----:B------:R-:W-:-:S07]  /*12d0*/  LEPC R20, `(.L_x_23) ;  /* 0x000000001014794e */ /* 0x000fce0000000000 */
[----:B01----:R-:W-:Y:S05]  /*12e0*/  CALL.ABS.NOINC R6 ;  /* 0x0000000006007343 */ /* 0x003fea0003c00000 */
.L_x_23:
        /* <DEDUP_REMOVED lines=18> */
.L_x_24:
        /* <DEDUP_REMOVED lines=8> */
.L_x_25:
[----:B------:R0:W1:Y:S01]  /*1490*/  LDC.64 R6, c[0x4][R17] ;  /* 0x0100000011067b82 */ /* 0x0000620000000a00 */
[----:B------:R-:W-:Y:S01]  /*14a0*/  IMAD.MOV.U32 R24, RZ, RZ, R4 ;  /* 0x000000ffff187224 */ /* 0x000fe200078e0004 */
[----:B------:R-:W-:Y:S01]  /*14b0*/  MOV R25, R5 ;  /* 0x0000000500197202 */ /* 0x000fe20000000f00 */
[----:B------:R-:W-:Y:S02]  /*14c0*/  IMAD.MOV.U32 R4, RZ, RZ, 0x1 ;  /* 0x00000001ff047424 */ /* 0x000fe400078e00ff */
[----:B------:R-:W-:-:S07]  /*14d0*/  IMAD.MOV.U32 R5, RZ, RZ, RZ ;  /* 0x000000ffff057224 */ /* 0x000fce00078e00ff */
[----:B------:R-:W-:-:S07]  /*14e0*/  LEPC R20, `(.L_x_26) ;  /* 0x000000001014794e */ /* 0x000fce0000000000 */
[----:B01----:R-:W-:Y:S05]  /*14f0*/  CALL.ABS.NOINC R6 ;  /* 0x0000000006007343 */ /* 0x003fea0003c00000 */
.L_x_26:
[----:B------:R-:W2:Y:S01]  /*1500*/  LD.E.U8 R3, desc[UR36][R30.64] ;  /* 0x000000241e037980 */ /* 0x000ea2000c101100 */
[----:B------:R-:W0:Y:S01]  /*1510*/  LDC.64 R8, c[0x4][0x18] ;  /* 0x01000600ff087b82 */ /* 0x000e220000000a00 */
[----:B------:R-:W-:Y:S02]  /*1520*/  IMAD.MOV.U32 R12, RZ, RZ, 0x1 ;  /* 0x00000001ff0c7424 */ /* 0x000fe400078e00ff */
[----:B--2---:R1:W-:Y:S04]  /*1530*/  ST.E.U8 desc[UR36][R4.64], R3 ;  /* 0x0000000304007985 */ /* 0x0043e8000c101124 */
[----:B------:R1:W-:Y:S04]  /*1540*/  ST.E.64 desc[UR36][R24.64], R4 ;  /* 0x0000000418007985 */ /* 0x0003e8000c101b24 */
[----:B------:R1:W-:Y:S04]  /*1550*/  ST.E desc[UR36][R24.64+0xc], R23 ;  /* 0x00000c1718007985 */ /* 0x0003e8000c101924 */
[----:B------:R1:W-:Y:S04]  /*1560*/  ST.E.U16 desc[UR36][R24.64+0x8], R12 ;  /* 0x0000080c18007985 */ /* 0x0003e8000c101524 */
[----:B0-----:R-:W2:Y:S01]  /*1570*/  LDG.E.64 R6, desc[UR36][R8.64] ;  /* 0x0000002408067981 */ /* 0x001ea2000c1e1b00 */
[----:B------:R-:W-:-:S05]  /*1580*/  VIADD R2, R2, 0x8 ;  /* 0x0000000802027836 */ /* 0x000fca0000000000 */
[----:B------:R-:W-:Y:S01]  /*1590*/  ISETP.NE.AND P0, PT, R2, 0x100, PT ;  /* 0x000001000200780c */ /* 0x000fe20003f05270 */
[----:B--2---:R1:W-:Y:S04]  /*15a0*/  ST.E.64 desc[UR36][R24.64+0x10], R6 ;  /* 0x0000100618007985 */ /* 0x0043e8000c101b24 */
[----:B------:R1:W-:Y:S08]  /*15b0*/  STG.E.64 desc[UR36][R8.64], R24 ;  /* 0x0000001808007986 */ /* 0x0003f0000c101b24 */
[----:B------:R-:W-:Y:S05]  /*15c0*/  @P0 BRA `(.L_x_27) ;  /* 0xffffffec00dc0947 */ /* 0x000fea000383ffff */
[----:B------:R-:W-:Y:S05]  /*15d0*/  BSYNC.RECONVERGENT B6 ;  /* 0x0000000000067941 */ /* 0x000fea0003800200 */
.L_x_2:
[----:B------:R-:W-:Y:S01]  /*15e0*/  MOV R0, 0x10 ;  /* 0x0000001000007802 */ /* 0x000fe20000000f00 */
[----:B-1----:R-:W-:Y:S01]  /*15f0*/  IMAD.MOV.U32 R5, RZ, RZ, R31 ;  /* 0x000000ffff057224 */ /* 0x002fe200078e001f */
[----:B------:R-:W-:Y:S02]  /*1600*/  MOV R4, R30 ;  /* 0x0000001e00047202 */ /* 0x000fe40000000f00 */
[----:B------:R0:W1:Y:S05]  /*1610*/  LDC.64 R2, c[0x4][R0] ;  /* 0x0100000000027b82 */ /* 0x00006a0000000a00 */
[----:B------:R-:W-:-:S07]  /*1620*/  LEPC R20, `(.L_x_28) ;  /* 0x000000001014794e */ /* 0x000fce0000000000 */
[----:B01----:R-:W-:Y:S05]  /*1630*/  CALL.ABS.NOINC R2 ;  /* 0x0000000002007343 */ /* 0x003fea0003c00000 */
.L_x_28:
[----:B------:R0:W1:Y:S01]  /*1640*/  LDC.64 R2, c[0x4][R17] ;  /* 0x0100000011027b82 */ /* 0x0000620000000a00 */
[----:B------:R-:W-:Y:S02]  /*1650*/  IMAD.MOV.U32 R4, RZ, RZ, 0x3e8 ;  /* 0x000003e8ff047424 */ /* 0x000fe400078e00ff */
[----:B------:R-:W-:-:S07]  /*1660*/  IMAD.MOV.U32 R5, RZ, RZ, RZ ;  /* 0x000000ffff057224 */ /* 0x000fce00078e00ff */
[----:B------:R-:W-:-:S07]  /*1670*/  LEPC R20, `(.L_x_29) ;  /* 0x000000001014794e */ /* 0x000fce0000000000 */
[----:B01----:R-:W-:Y:S05]  /*1680*/  CALL.ABS.NOINC R2 ;  /* 0x0000000002007343 */ /* 0x003fea0003c00000 */
.L_x_29:
[----:B------:R0:W1:Y:S01]  /*1690*/  LDC.64 R2, c[0x4][R17] ;  /* 0x0100000011027b82 */ /* 0x0000620000000a00 */
[----:B------:R-:W-:Y:S01]  /*16a0*/  IMAD.MOV.U32 R44, RZ, RZ, R4 ;  /* 0x000000ffff2c7224 */ /* 0x000fe200078e0004 */
[----:B------:R-:W-:Y:S01]  /*16b0*/  MOV R45, R5 ;  /* 0x00000005002d7202 */ /* 0x000fe20000000f00 */
[----:B------:R-:W-:Y:S02]  /*16c0*/  IMAD.MOV.U32 R4, RZ, RZ, 0x3e8 ;  /* 0x000003e8ff047424 */ /* 0x000fe400078e00ff */
[----:B------:R-:W-:-:S07]  /*16d0*/  IMAD.MOV.U32 R5, RZ, RZ, RZ ;  /* 0x000000ffff057224 */ /* 0x000fce00078e00ff */
[----:B------:R-:W-:-:S07]  /*16e0*/  LEPC R20, `(.L_x_30) ;  /* 0x000000001014794e */ /* 0x000fce0000000000 */
[----:B01----:R-:W-:Y:S05]  /*16f0*/  CALL.ABS.NOINC R2 ;  /* 0x0000000002007343 */ /* 0x003fea0003c00000 */
.L_x_30:
[----:B------:R0:W1:Y:S01]  /*1700*/  LDC.64 R6, c[0x4][R17] ;  /* 0x0100000011067b82 */ /* 0x0000620000000a00 */
[----:B------:R-:W-:Y:S02]  /*1710*/  IMAD.MOV.U32 R18, RZ, RZ, R4 ;  /* 0x000000ffff127224 */ /* 0x000fe400078e0004 */
[----:B------:R-:W-:Y:S02]  /*1720*/  HFMA2 R4, -RZ, RZ, 0, 5.9604644775390625e-08 ;  /* 0x00000001ff047431 */ /* 0x000fe400000001ff */
[----:B------:R-:W-:Y:S02]  /*1730*/  IMAD.MOV.U32 R2, RZ, RZ, R5 ;  /* 0x000000ffff027224 */ /* 0x000fe400078e0005 */
[----:B------:R-:W-:-:S07]  /*1740*/  IMAD.MOV.U32 R5, RZ, RZ, RZ ;  /* 0x000000ffff057224 */ /* 0x000fce00078e00ff */
[----:B------:R-:W-:-:S07]  /*1750*/  LEPC R20, `(.L_x_31) ;  /* 0x000000001014794e */ /* 0x000fce0000000000 */
[----:B01----:R-:W-:Y:S05]  /*1760*/  CALL.ABS.NOINC R6 ;  /* 0x0000000006007343 */ /* 0x003fea0003c00000 */
.L_x_31:
[----:B------:R-:W0:Y:S02]  /*1770*/  LDCU.64 UR4, c[0x0][0x380] ;  /* 0x00007000ff0477ac */ /* 0x000e240008000a00 */
[----:B0-----:R-:W-:-:S05]  /*1780*/  IADD3 R6, P0, PT, R16, UR4, RZ ;  /* 0x0000000410067c10 */ /* 0x001fca000ff1e0ff */
[----:B------:R-:W-:-:S06]  /*1790*/  IMAD.X R7, RZ, RZ, UR5, P0 ;  /* 0x00000005ff077e24 */ /* 0x000fcc00080e06ff */
[----:B------:R-:W2:Y:S01]  /*17a0*/  LDG.E.U8 R7, desc[UR36][R6.64] ;  /* 0x0000002406077981 */ /* 0x000ea2000c1e1100 */
[----:B------:R-:W-:Y:S01]  /*17b0*/  ISETP.NE.AND P0, PT, R27, RZ, PT ;  /* 0x000000ff1b00720c */ /* 0x000fe20003f05270 */
[----:B------:R-:W-:Y:S01]  /*17c0*/  BSSY.RECONVERGENT B8, `(.L_x_32) ;  /* 0x00001ed000087945 */ /* 0x000fe20003800200 */
[----:B------:R-:W-:Y:S01]  /*17d0*/  IMAD.MOV.U32 R17, RZ, RZ, 0x1 ;  /* 0x00000001ff117424 */ /* 0x000fe200078e00ff */
[----:B------:R-:W-:Y:S01]  /*17e0*/  MOV R42, R4 ;  /* 0x00000004002a7202 */ /* 0x000fe20000000f00 */
[----:B------:R-:W-:Y:S02]  /*17f0*/  IMAD.MOV.U32 R26, RZ, RZ, RZ ;  /* 0x000000ffff1a7224 */ /* 0x000fe400078e00ff */
[----:B------:R-:W-:Y:S01]  /*1800*/  IMAD.MOV.U32 R43, RZ, RZ, R5 ;  /* 0x000000ffff2b7224 */ /* 0x000fe200078e0005 */
[----:B--2---:R0:W-:Y:S06]  /*1810*/  ST.E.U8 desc[UR36][R44.64], R7 ;  /* 0x000000072c007985 */ /* 0x0041ec000c101124 */
[----:B------:R-:W-:Y:S05]  /*1820*/  @!P0 BRA `(.L_x_33) ;  /* 0x0000001c00988947 */ /* 0x000fea0003800000 */
[----:B------:R-:W-:Y:S02]  /*1830*/  HFMA2 R32, -RZ, RZ, 0, 0 ;  /* 0x00000000ff207431 */ /* 0x000fe400000001ff */
[----:B------:R-:W-:Y:S02]  /*1840*/  IMAD R28, R16, R29, RZ ;  /* 0x0000001d101c7224 */ /* 0x000fe400078e02ff */
[----:B------:R-:W-:Y:S02]  /*1850*/  IMAD.MOV.U32 R33, RZ, RZ, 0x1 ;  /* 0x00000001ff217424 */ /* 0x000fe400078e00ff */
[----:B------:R-:W-:Y:S02]  /*1860*/  IMAD.MOV.U32 R30, RZ, RZ, 0x100 ;  /* 0x00000100ff1e7424 */ /* 0x000fe400078e00ff */
[----:B------:R-:W-:Y:S02]  /*1870*/  IMAD.MOV.U32 R31, RZ, RZ, RZ ;  /* 0x000000ffff1f7224 */ /* 0x000fe400078e00ff */
[----:B------:R-:W-:-:S02]  /*1880*/  IMAD.MOV.U32 R6, RZ, RZ, RZ ;  /* 0x000000ffff067224 */ /* 0x000fc400078e00ff */
[----:B------:R-:W-:Y:S02]  /*1890*/  IMAD.MOV.U32 R26, RZ, RZ, RZ ;  /* 0x000000ffff1a7224 */ /* 0x000fe400078e00ff */
[----:B------:R-:W-:-:S07]  /*18a0*/  IMAD.MOV.U32 R34, RZ, RZ, RZ ;  /* 0x000000ffff227224 */ /* 0x000fce00078e00ff */
.L_x_80:
[----:B------:R-:W-:-:S13]  /*18b0*/  ISETP.NE.AND P0, PT, R31, RZ, PT ;  /* 0x000000ff1f00720c */ /* 0x000fda0003f05270 */
[----:B------:R-:W-:Y:S05]  /*18c0*/  @P0 BRA `(.L_x_34) ;  /* 0x0000000c002c0947 */ /* 0x000fea0003800000 */
[----:B------:R-:W1:Y:S01]  /*18d0*/  LDCU UR6, c[0x0][0x2f8] ;  /* 0x00005f00ff0677ac */ /* 0x000e620008000800 */
[C---:B------:R-:W-:Y:S01]  /*18e0*/  IMAD R36, R29.reuse, R6, RZ ;  /* 0x000000061d247224 */ /* 0x040fe200078e02ff */
[----:B------:R-:W-:Y:S01]  /*18f0*/  MOV R8, 0x8 ;  /* 0x0000000800087802 */ /* 0x000fe20000000f00 */
[----:B------:R-:W-:Y:S01]  /*1900*/  VIADD R34, R6, 0x1 ;  /* 0x0000000106227836 */ /* 0x000fe20000000000 */
[----:B------:R-:W2:Y:S01]  /*1910*/  LDCU.64 UR4, c[0x4][0x20] ;  /* 0x01000400ff0477ac */ /* 0x000ea20008000a00 */
[----:B------:R-:W-:Y:S01]  /*1920*/  IMAD.IADD R24, R29, 0x1, R36 ;  /* 0x000000011d187824 */ /* 0x000fe200078e0224 */
[----:B------:R-:W-:Y:S01]  /*1930*/  IADD3 R4, PT, PT, R27, -R36, RZ ;  /* 0x800000241b047210 */ /* 0x000fe20007ffe0ff */
[----:B0-----:R-:W-:Y:S01]  /*1940*/  IMAD.MOV.U32 R7, RZ, RZ, R19 ;  /* 0x000000ffff077224 */ /* 0x001fe200078e0013 */
[----:B------:R-:W0:Y:S01]  /*1950*/  LDC.64 R8, c[0x4][R8] ;  /* 0x0100000008087b82 */ /* 0x000e220000000a00 */
[----:B------:R-:W-:Y:S02]  /*1960*/  MOV R6, R22 ;  /* 0x0000001600067202 */ /* 0x000fe40000000f00 */
[----:B------:R-:W-:-:S04]  /*1970*/  ISETP.GT.U32.AND P0, PT, R24, R27, PT ;  /* 0x0000001b1800720c */ /* 0x000fc80003f04070 */
[----:B------:R-:W-:Y:S01]  /*1980*/  SEL R17, R4, R29, P0 ;  /* 0x0000001d04117207 */ /* 0x000fe20000000000 */
[----:B-1----:R-:W-:Y:S02]  /*1990*/  VIADD R0, R22, -UR6 ;  /* 0x8000000616007c36 */ /* 0x002fe40008000000 */
[----:B--2---:R-:W-:-:S03]  /*19a0*/  IMAD.U32 R4, RZ, RZ, UR4 ;  /* 0x00000004ff047e24 */ /* 0x004fc6000f8e00ff */
[----:B------:R1:W-:Y:S01]  /*19b0*/  STL.64 [R0], R16 ;  /* 0x0000001000007387 */ /* 0x0003e20000100a00 */
[----:B------:R-:W-:-:S07]  /*19c0*/  IMAD.U32 R5, RZ, RZ, UR5 ;  /* 0x00000005ff057e24 */ /* 0x000fce000f8e00ff */
[----:B------:R-:W-:-:S07]  /*19d0*/  LEPC R20, `(.L_x_35) ;  /* 0x000000001014794e */ /* 0x000fce0000000000 */
[----:B01----:R-:W-:Y:S05]  /*19e0*/  CALL.ABS.NOINC R8 ;  /* 0x0000000008007343 */ /* 0x003fea0003c00000 */
.L_x_35:
[----:B------:R-:W-:-:S13]  /*19f0*/  ISETP.NE.AND P0, PT, R17, RZ, PT ;  /* 0x000000ff1100720c */ /* 0x000fda0003f05270 */
[----:B------:R-:W-:Y:S05]  /*1a00*/  @!P0 BRA `(.L_x_36) ;  /* 0x0000000800d48947 */ /* 0x000fea0003800000 */
[----:B------:R-:W-:Y:S01]  /*1a10*/  VIMNMX.U32 R3, PT, PT, R27, R24, PT ;  /* 0x000000181b037248 */ /* 0x000fe20003fe0000 */
[----:B------:R-:W-:Y:S01]  /*1a20*/  BSSY.RECONVERGENT B6, `(.L_x_37) ;  /* 0x0000065000067945 */ /* 0x000fe20003800200 */
[----:B------:R-:W-:-:S03]  /*1a30*/  IMAD.MOV.U32 R35, RZ, RZ, RZ ;  /* 0x000000ffff237224 */ /* 0x000fc600078e00ff */
[----:B------:R-:W-:-:S05]  /*1a40*/  IMAD.IADD R3, R36, 0x1, -R3 ;  /* 0x0000000124037824 */ /* 0x000fca00078e0a03 */
[----:B------:R-:W-:-:S13]  /*1a50*/  ISETP.GT.U32.AND P0, PT, R3, -0x4, PT ;  /* 0xfffffffc0300780c */ /* 0x000fda0003f04070 */
[----:B------:R-:W-:Y:S05]  /*1a60*/  @P0 BRA `(.L_x_38) ;  /* 0x0000000400800947 */ /* 0x000fea0003800000 */
[----:B------:R-:W-:Y:S01]  /*1a70*/  LOP3.LUT R35, R17, 0xfffffffc, RZ, 0xc0, !PT ;  /* 0xfffffffc11237812 */ /* 0x000fe200078ec0ff */
[----:B------:R-:W-:-:S03]  /*1a80*/  IMAD.MOV.U32 R37, RZ, RZ, RZ ;  /* 0x000000ffff257224 */ /* 0x000fc600078e00ff */
[----:B------:R-:W-:-:S07]  /*1a90*/  IADD3 R23, PT, PT, -R35, RZ, RZ ;  /* 0x000000ff23177210 */ /* 0x000fce0007ffe1ff */
.L_x_43:
[----:B------:R-:W0:Y:S01]  /*1aa0*/  LDC.64 R6, c[0x0][0x3a0] ;  /* 0x0000e800ff067b82 */ /* 0x000e220000000a00 */
[----:B------:R-:W1:Y:S01]  /*1ab0*/  LDCU.64 UR4, c[0x0][0x380] ;  /* 0x00007000ff0477ac */ /* 0x000e620008000a00 */
[----:B0-----:R-:W2:Y:S01]  /*1ac0*/  LDG.E R0, desc[UR36][R6.64] ;  /* 0x0000002406007981 */ /* 0x001ea2000c1e1900 */
[----:B------:R-:W-:Y:S01]  /*1ad0*/  IMAD.IADD R39, R36, 0x1, R37 ;  /* 0x0000000124277824 */ /* 0x000fe200078e0225 */
[----:B------:R-:W0:Y:S03]  /*1ae0*/  S2R R9, SR_CgaCtaId ;  /* 0x0000000000097919 */ /* 0x000e260000008800 */
[----:B--2---:R-:W-:-:S05]  /*1af0*/  IMAD R0, R0, R39, R16 ;  /* 0x0000002700007224 */ /* 0x004fca00078e0210 */
[----:B-1----:R-:W-:-:S05]  /*1b00*/  IADD3 R4, P0, PT, R0, UR4, RZ ;  /* 0x0000000400047c10 */ /* 0x002fca000ff1e0ff */
[----:B------:R-:W-:Y:S01]  /*1b10*/  IMAD.X R5, RZ, RZ, UR5, P0 ;  /* 0x00000005ff057e24 */ /* 0x000fe200080e06ff */
[----:B------:R-:W-:Y:S01]  /*1b20*/  MOV R8, 0x400 ;  /* 0x0000040000087802 */ /* 0x000fe20000000f00 */
[----:B------:R-:W-:Y:S01]  /*1b30*/  IMAD.IADD R17, R28, 0x1, R37 ;  /* 0x000000011c117824 */ /* 0x000fe200078e0225 */
[----:B------:R-:W-:Y:S01]  /*1b40*/  MOV R25, 0x8 ;  /* 0x0000000800197802 */ /* 0x000fe20000000f00 */
[----:B------:R-:W1:Y:S01]  /*1b50*/  LDCU.64 UR4, c[0x4][0x28] ;  /* 0x01000500ff0477ac */ /* 0x000e620008000a00 */
[----:B------:R1:W2:Y:S01]  /*1b60*/  LDG.E.U8 R3, desc[UR36][R4.64] ;  /* 0x0000002404037981 */ /* 0x0002a2000c1e1100 */
[----:B0-----:R-:W-:Y:S01]  /*1b70*/  LEA R8, R9, R8, 0x18 ;  /* 0x0000000809087211 */ /* 0x001fe200078ec0ff */
[----:B------:R-:W-:Y:S01]  /*1b80*/  IMAD.MOV.U32 R6, RZ, RZ, R22 ;  /* 0x000000ffff067224 */ /* 0x000fe200078e0016 */
[----:B------:R-:W-:Y:S01]  /*1b90*/  IADD3 R23, PT, PT, R23, 0x4, RZ ;  /* 0x0000000417177810 */ /* 0x000fe20007ffe0ff */
[----:B------:R-:W-:Y:S01]  /*1ba0*/  STL.64 [R1], R16 ;  /* 0x0000001001007387 */ /* 0x000fe20000100a00 */
[----:B------:R-:W-:-:S02]  /*1bb0*/  IMAD.MOV.U32 R7, RZ, RZ, R19 ;  /* 0x000000ffff077224 */ /* 0x000fc400078e0013 */
[----:B------:R-:W-:Y:S01]  /*1bc0*/  IMAD.IADD R24, R17, 0x1, R8 ;  /* 0x0000000111187824 */ /* 0x000fe200078e0208 */
[----:B------:R-:W-:Y:S01]  /*1bd0*/  ISETP.NE.AND P0, PT, R23, RZ, PT ;  /* 0x000000ff1700720c */ /* 0x000fe20003f05270 */
[----:B------:R0:W3:Y:S01]  /*1be0*/  LDC.64 R8, c[0x4][R25] ;  /* 0x0100000019087b82 */ /* 0x0000e20000000a00 */
[----:B------:R4:W-:Y:S01]  /*1bf0*/  STL [R1+0x8], R0 ;  /* 0x0000080001007387 */ /* 0x0009e20000100800 */
[----:B-1----:R-:W-:Y:S02]  /*1c00*/  IMAD.U32 R4, RZ, RZ, UR4 ;  /* 0x00000004ff047e24 */ /* 0x002fe4000f8e00ff */
[----:B------:R-:W-:Y:S01]  /*1c10*/  IMAD.U32 R5, RZ, RZ, UR5 ;  /* 0x00000005ff057e24 */ /* 0x000fe2000f8e00ff */
[----:B----4-:R-:W-:Y:S01]  /*1c20*/  P2R R0, PR, RZ, 0x1 ;  /* 0x00000001ff007803 */ /* 0x010fe20000000000 */
[----:B--23--:R0:W-:Y:S06]  /*1c30*/  STS.U8 [R24], R3 ;  /* 0x0000000318007388 */ /* 0x00c1ec0000000000 */
[----:B------:R-:W-:-:S07]  /*1c40*/  LEPC R20, `(.L_x_39) ;  /* 0x000000001014794e */ /* 0x000fce0000000000 */
[----:B0-----:R-:W-:Y:S05]  /*1c50*/  CALL.ABS.NOINC R8 ;  /* 0x0000000008007343 */ /* 0x001fea0003c00000 */
.L_x_39:
[----:B------:R-:W0:Y:S01]  /*1c60*/  LDC.64 R4, c[0x0][0x3a0] ;  /* 0x0000e800ff047b82 */ /* 0x000e220000000a00 */
[----:B------:R-:W1:Y:S01]  /*1c70*/  LDCU.64 UR4, c[0x0][0x380] ;  /* 0x00007000ff0477ac */ /* 0x000e620008000a00 */
[----:B0-----:R-:W2:Y:S02]  /*1c80*/  LDG.E R4, desc[UR36][R4.64] ;  /* 0x0000002404047981 */ /* 0x001ea4000c1e1900 */
[----:B--2---:R-:W-:-:S05]  /*1c90*/  IMAD R3, R39, R4, R4 ;  /* 0x0000000427037224 */ /* 0x004fca00078e0204 */
[----:B------:R-:W-:-:S04]  /*1ca0*/  IADD3 R0, PT, PT, R16, R3, RZ ;  /* 0x0000000310007210 */ /* 0x000fc80007ffe0ff */
[----:B-1----:R-:W-:-:S05]  /*1cb0*/  IADD3 R12, P0, PT, R0, UR4, RZ ;  /* 0x00000004000c7c10 */ /* 0x002fca000ff1e0ff */
[----:B------:R-:W-:Y:S02]  /*1cc0*/  IMAD.X R13, RZ, RZ, UR5, P0 ;  /* 0x00000005ff0d7e24 */ /* 0x000fe400080e06ff */
[----:B------:R-:W-:Y:S02]  /*1cd0*/  VIADD R9, R17, 0x1 ;  /* 0x0000000111097836 */ /* 0x000fe40000000000 */
[----:B------:R-:W-:Y:S01]  /*1ce0*/  IMAD.MOV.U32 R8, RZ, RZ, R16 ;  /* 0x000000ffff087224 */ /* 0x000fe200078e0010 */
[----:B------:R0:W-:Y:S01]  /*1cf0*/  STL [R1+0x8], R0 ;  /* 0x0000080001007387 */ /* 0x0001e20000100800 */
[----:B------:R0:W1:Y:S01]  /*1d00*/  LDC.64 R10, c[0x4][R25] ;  /* 0x01000000190a7b82 */ /* 0x0000620000000a00 */
[----:B------:R-:W2:Y:S02]  /*1d10*/  LDCU.64 UR4, c[0x4][0x28] ;  /* 0x01000500ff0477ac */ /* 0x000ea40008000a00 */
[----:B------:R-:W3:Y:S01]  /*1d20*/  LDG.E.U8 R13, desc[UR36][R12.64] ;  /* 0x000000240c0d7981 */ /* 0x000ee2000c1e1100 */
[----:B------:R-:W-:-:S02]  /*1d30*/  IMAD.MOV.U32 R6, RZ, RZ, R22 ;  /* 0x000000ffff067224 */ /* 0x000fc400078e0016 */
[----:B------:R-:W-:Y:S01]  /*1d40*/  IMAD.MOV.U32 R7, RZ, RZ, R19 ;  /* 0x000000ffff077224 */ /* 0x000fe200078e0013 */
[----:B------:R0:W-:Y:S01]  /*1d50*/  STL.64 [R1], R8 ;  /* 0x0000000801007387 */ /* 0x0001e20000100a00 */
[----:B--2---:R-:W-:Y:S01]  /*1d60*/  IMAD.U32 R4, RZ, RZ, UR4 ;  /* 0x00000004ff047e24 */ /* 0x004fe2000f8e00ff */
[----:B------:R-:W-:Y:S02]  /*1d70*/  MOV R5, UR5 ;  /* 0x0000000500057c02 */ /* 0x000fe40008000f00 */
[----:B-1-3--:R0:W-:Y:S05]  /*1d80*/  STS.U8 [R24+0x1], R13 ;  /* 0x0000010d18007388 */ /* 0x00a1ea0000000000 */
[----:B------:R-:W-:-:S07]  /*1d90*/  LEPC R20, `(.L_x_40) ;  /* 0x000000001014794e */ /* 0x000fce0000000000 */
[----:B0-----:R-:W-:Y:S05]  /*1da0*/  CALL.ABS.NOINC R10 ;  /* 0x000000000a007343 */ /* 0x001fea0003c00000 */
.L_x_40:
[----:B------:R-:W0:Y:S01]  /*1db0*/  LDC.64 R4, c[0x0][0x3a0] ;  /* 0x0000e800ff047b82 */ /* 0x000e220000000a00 */
[----:B------:R-:W1:Y:S01]  /*1dc0*/  LDCU.64 UR4, c[0x0][0x380] ;  /* 0x00007000ff0477ac */ /* 0x000e620008000a00 */
[----:B0-----:R-:W2:Y:S01]  /*1dd0*/  LDG.E R5, desc[UR36][R4.64] ;  /* 0x0000002404057981 */ /* 0x001ea2000c1e1900 */
[----:B------:R-:W-:-:S04]  /*1de0*/  VIADD R0, R39, 0x2 ;  /* 0x0000000227007836 */ /* 0x000fc80000000000 */
[----:B--2---:R-:W-:-:S05]  /*1df0*/  IMAD R0, R5, R0, R16 ;  /* 0x0000000005007224 */ /* 0x004fca00078e0210 */
[----:B-1----:R-:W-:-:S05]  /*1e00*/  IADD3 R12, P0, PT, R0, UR4, RZ ;  /* 0x00000004000c7c10 */ /* 0x002fca000ff1e0ff */
[----:B------:R-:W-:Y:S01]  /*1e10*/  IMAD.X R13, RZ, RZ, UR5, P0 ;  /* 0x00000005ff0d7e24 */ /* 0x000fe200080e06ff */
[----:B------:R-:W-:Y:S01]  /*1e20*/  IADD3 R9, PT, PT, R17, 0x2, RZ ;  /* 0x0000000211097810 */ /* 0x000fe20007ffe0ff */
[----:B------:R-:W-:Y:S01]  /*1e30*/  IMAD.MOV.U32 R8, RZ, RZ, R16 ;  /* 0x000000ffff087224 */ /* 0x000fe200078e0010 */
[----:B------:R0:W-:Y:S01]  /*1e40*/  STL [R1+0x8], R0 ;  /* 0x0000080001007387 */ /* 0x0001e20000100800 */
[----:B------:R0:W1:Y:S01]  /*1e50*/  LDC.64 R10, c[0x4][R25] ;  /* 0x01000000190a7b82 */ /* 0x0000620000000a00 */
[----:B------:R-:W2:Y:S02]  /*1e60*/  LDCU.64 UR4, c[0x4][0x28] ;  /* 0x01000500ff0477ac */ /* 0x000ea40008000a00 */
[----:B------:R-:W3:Y:S01]  /*1e70*/  LDG.E.U8 R13, desc[UR36][R12.64] ;  /* 0x000000240c0d7981 */ /* 0x000ee2000c1e1100 */
[----:B------:R-:W-:Y:S01]  /*1e80*/  IMAD.MOV.U32 R6, RZ, RZ, R22 ;  /* 0x000000ffff067224 */ /* 0x000fe200078e0016 */
[----:B------:R-:W-:Y:S02]  /*1e90*/  MOV R7, R19 ;  /* 0x0000001300077202 */ /* 0x000fe40000000f00 */
[----:B------:R0:W-:Y:S01]  /*1ea0*/  STL.64 [R1], R8 ;  /* 0x0000000801007387 */ /* 0x0001e20000100a00 */
[----:B--2---:R-:W-:-:S02]  /*1eb0*/  IMAD.U32 R4, RZ, RZ, UR4 ;  /* 0x00000004ff047e24 */ /* 0x004fc4000f8e00ff */
[----:B------:R-:W-:Y:S01]  /*1ec0*/  IMAD.U32 R5, RZ, RZ, UR5 ;  /* 0x00000005ff057e24 */ /* 0x000fe2000f8e00ff */
[----:B-1-3--:R0:W-:Y:S06]  /*1ed0*/  STS.U8 [R24+0x2], R13 ;  /* 0x0000020d18007388 */ /* 0x00a1ec0000000000 */
[----:B------:R-:W-:-:S07]  /*1ee0*/  LEPC R20, `(.L_x_41) ;  /* 0x000000001014794e */ /* 0x000fce0000000000 */
[----:B0-----:R-:W-:Y:S05]  /*1ef0*/  CALL.ABS.NOINC R10 ;  /* 0x000000000a007343 */ /* 0x001fea0003c00000 */
.L_x_41:
[----:B------:R-:W0:Y:S01]  /*1f00*/  LDC.64 R4, c[0x0][0x3a0] ;  /* 0x0000e800ff047b82 */ /* 0x000e220000000a00 */
[----:B------:R-:W1:Y:S01]  /*1f10*/  LDCU.64 UR4, c[0x0][0x380] ;  /* 0x00007000ff0477ac */ /* 0x000e620008000a00 */
[----:B0-----:R-:W2:Y:S01]  /*1f20*/  LDG.E R5, desc[UR36][R4.64] ;  /* 0x0000002404057981 */ /* 0x001ea2000c1e1900 */
[----:B------:R-:W-:-:S04]  /*1f30*/  VIADD R0, R39, 0x3 ;  /* 0x0000000327007836 */ /* 0x000fc80000000000 */
[----:B--2---:R-:W-:-:S05]  /*1f40*/  IMAD R0, R5, R0, R16 ;  /* 0x0000000005007224 */ /* 0x004fca00078e0210 */
[----:B-1----:R-:W-:-:S05]  /*1f50*/  IADD3 R10, P0, PT, R0, UR4, RZ ;  /* 0x00000004000a7c10 */ /* 0x002fca000ff1e0ff */
[----:B------:R-:W-:Y:S02]  /*1f60*/  IMAD.X R11, RZ, RZ, UR5, P0 ;  /* 0x00000005ff0b7e24 */ /* 0x000fe400080e06ff */
[----:B------:R-:W-:Y:S01]  /*1f70*/  VIADD R17, R17, 0x3 ;  /* 0x0000000311117836 */ /* 0x000fe20000000000 */
[----:B------:R0:W-:Y:S01]  /*1f80*/  STL [R1+0x8], R0 ;  /* 0x0000080001007387 */ /* 0x0001e20000100800 */
[----:B------:R0:W1:Y:S01]  /*1f90*/  LDC.64 R8, c[0x4][R25] ;  /* 0x0100000019087b82 */ /* 0x0000620000000a00 */
[----:B------:R-:W2:Y:S02]  /*1fa0*/  LDCU.64 UR4, c[0x4][0x28] ;  /* 0x01000500ff0477ac */ /* 0x000ea40008000a00 */
[----:B------:R-:W3:Y:S01]  /*1fb0*/  LDG.E.U8 R11, desc[UR36][R10.64] ;  /* 0x000000240a0b7981 */ /* 0x000ee2000c1e1100 */
[----:B------:R-:W-:Y:S02]  /*1fc0*/  IMAD.MOV.U32 R6, RZ, RZ, R22 ;  /* 0x000000ffff067224 */ /* 0x000fe400078e0016 */
[----:B------:R-:W-:Y:S01]  /*1fd0*/  IMAD.MOV.U32 R7, RZ, RZ, R19 ;  /* 0x000000ffff077224 */ /* 0x000fe200078e0013 */
[----:B------:R0:W-:Y:S01]  /*1fe0*/  STL.64 [R1], R16 ;  /* 0x0000001001007387 */ /* 0x0001e20000100a00 */
[----:B--2---:R-:W-:Y:S01]  /*1ff0*/  IMAD.U32 R4, RZ, RZ, UR4 ;  /* 0x00000004ff047e24 */ /* 0x004fe2000f8e00ff */
[----:B------:R-:W-:-:S02]  /*2000*/  MOV R5, UR5 ;  /* 0x0000000500057c02 */ /* 0x000fc40008000f00 */
[----:B-1-3--:R0:W-:Y:S05]  /*2010*/  STS.U8 [R24+0x3], R11 ;  /* 0x0000030b18007388 */ /* 0x00a1ea0000000000 */
[----:B------:R-:W-:-:S07]  /*2020*/  LEPC R20, `(.L_x_42) ;  /* 0x000000001014794e */ /* 0x000fce0000000000 */
[----:B0-----:R-:W-:Y:S05]  /*2030*/  CALL.ABS.NOINC R8 ;  /* 0x0000000008007343 */ /* 0x001fea0003c00000 */
.L_x_42:
[----:B------:R-:W-:Y:S01]  /*2040*/  ISETP.NE.AND P6, PT, R23, RZ, PT ;  /* 0x000000ff1700720c */ /* 0x000fe20003fc5270 */
[----:B------:R-:W-:-:S12]  /*2050*/  VIADD R37, R37, 0x4 ;  /* 0x0000000425257836 */ /* 0x000fd80000000000 */
[----:B------:R-:W-:Y:S05]  /*2060*/  @P6 BRA `(.L_x_43) ;  /* 0xfffffff8008c6947 */ /* 0x000fea000383ffff */
.L_x_38:
[----:B------:R-:W-:Y:S05]  /*2070*/  BSYNC.RECONVERGENT B6 ;  /* 0x0000000000067941 */ /* 0x000fea0003800200 */
.L_x_37:
[----:B------:R-:W-:Y:S02]  /*2080*/  IMAD R0, R29, R34, RZ ;  /* 0x000000221d007224 */ /* 0x000fe400078e02ff */
[----:B------:R-:W-:-:S03]  /*2090*/  IMAD.IADD R4, R27, 0x1, -R36 ;  /* 0x000000011b047824 */ /* 0x000fc600078e0a24 */
[----:B------:R-:W-:-:S04]  /*20a0*/  ISETP.GT.U32.AND P0, PT, R0, R27, PT ;  /* 0x0000001b0000720c */ /* 0x000fc80003f04070 */
[----:B------:R-:W-:-:S04]  /*20b0*/  SEL R25, R4, R29, P0 ;  /* 0x0000001d04197207 */ /* 0x000fc80000000000 */
[----:B------:R-:W-:-:S13]  /*20c0*/  LOP3.LUT P0, R25, R25, 0x3, RZ, 0xc0, !PT ;  /* 0x0000000319197812 */ /* 0x000fda000780c0ff */
[----:B------:R-:W-:Y:S05]  /*20d0*/  @!P0 BRA `(.L_x_36) ;  /* 0x0000000400208947 */ /* 0x000fea0003800000 */
[----:B------:R-:W0:Y:S01]  /*20e0*/  LDC.64 R4, c[0x0][0x3a0] ;  /* 0x0000e800ff047b82 */ /* 0x000e220000000a00 */
[----:B------:R-:W1:Y:S01]  /*20f0*/  LDCU.64 UR4, c[0x0][0x380] ;  /* 0x00007000ff0477ac */ /* 0x000e620008000a00 */
[----:B0-----:R-:W2:Y:S01]  /*2100*/  LDG.E R0, desc[UR36][R4.64] ;  /* 0x0000002404007981 */ /* 0x001ea2000c1e1900 */
[----:B------:R-:W-:Y:S01]  /*2110*/  IADD3 R37, PT, PT, R36, R35, RZ ;  /* 0x0000002324257210 */ /* 0x000fe20007ffe0ff */
[----:B------:R-:W0:Y:S04]  /*2120*/  S2R R6, SR_CgaCtaId ;  /* 0x0000000000067919 */ /* 0x000e280000008800 */
[----:B--2---:R-:W-:-:S05]  /*2130*/  IMAD R0, R0, R37, R16 ;  /* 0x0000002500007224 */ /* 0x004fca00078e0210 */
[----:B-1----:R-:W-:-:S05]  /*2140*/  IADD3 R10, P0, PT, R0, UR4, RZ ;  /* 0x00000004000a7c10 */ /* 0x002fca000ff1e0ff */
[----:B------:R-:W-:Y:S01]  /*2150*/  IMAD.X R11, RZ, RZ, UR5, P0 ;  /* 0x00000005ff0b7e24 */ /* 0x000fe200080e06ff */
[----:B------:R-:W-:Y:S01]  /*2160*/  MOV R3, 0x400 ;  /* 0x0000040000037802 */ /* 0x000fe20000000f00 */
[----:B------:R-:W-:Y:S01]  /*2170*/  IMAD.IADD R17, R28, 0x1, R35 ;  /* 0x000000011c117824 */ /* 0x000fe200078e0223 */
[----:B------:R-:W-:Y:S01]  /*2180*/  MOV R24, 0x8 ;  /* 0x0000000800187802 */ /* 0x000fe20000000f00 */
[----:B------:R1:W-:Y:S01]  /*2190*/  STL [R1+0x8], R0 ;  /* 0x0000080001007387 */ /* 0x0003e20000100800 */
[----:B------:R-:W2:Y:S03]  /*21a0*/  LDCU.64 UR4, c[0x4][0x28] ;  /* 0x01000500ff0477ac */ /* 0x000ea60008000a00 */
[----:B------:R-:W3:Y:S01]  /*21b0*/  LDG.E.U8 R10, desc[UR36][R10.64] ;  /* 0x000000240a0a7981 */ /* 0x000ee2000c1e1100 */
[----:B0-----:R-:W-:Y:S01]  /*21c0*/  LEA R6, R6, R3, 0x18 ;  /* 0x0000000306067211 */ /* 0x001fe200078ec0ff */
[----:B------:R1:W0:Y:S01]  /*21d0*/  LDC.64 R8, c[0x4][R24] ;  /* 0x0100000018087b82 */ /* 0x0002220000000a00 */
[----:B------:R-:W-:Y:S01]  /*21e0*/  IMAD.MOV.U32 R7, RZ, RZ, R19 ;  /* 0x000000ffff077224 */ /* 0x000fe200078e0013 */
[----:B------:R1:W-:Y:S02]  /*21f0*/  STL.64 [R1], R16 ;  /* 0x0000001001007387 */ /* 0x0003e40000100a00 */
[----:B------:R-:W-:-:S02]  /*2200*/  IMAD.IADD R23, R6, 0x1, R17 ;  /* 0x0000000106177824 */ /* 0x000fc400078e0211 */
[----:B------:R-:W-:Y:S02]  /*2210*/  IMAD.MOV.U32 R6, RZ, RZ, R22 ;  /* 0x000000ffff067224 */ /* 0x000fe400078e0016 */
[----:B--2---:R-:W-:Y:S01]  /*2220*/  IMAD.U32 R4, RZ, RZ, UR4 ;  /* 0x00000004ff047e24 */ /* 0x004fe2000f8e00ff */
[----:B------:R-:W-:Y:S01]  /*2230*/  MOV R5, UR5 ;  /* 0x0000000500057c02 */ /* 0x000fe20008000f00 */
[----:B0--3--:R1:W-:Y:S06]  /*2240*/  STS.U8 [R23], R10 ;  /* 0x0000000a17007388 */ /* 0x0093ec0000000000 */
[----:B------:R-:W-:-:S07]  /*2250*/  LEPC R20, `(.L_x_44) ;  /* 0x000000001014794e */ /* 0x000fce0000000000 */
[----:B-1----:R-:W-:Y:S05]  /*2260*/  CALL.ABS.NOINC R8 ;  /* 0x0000000008007343 */ /* 0x002fea0003c00000 */
.L_x_44:
[----:B------:R-:W-:-:S13]  /*2270*/  ISETP.NE.AND P0, PT, R25, 0x1, PT ;  /* 0x000000011900780c */ /* 0x000fda0003f05270 */
[----:B------:R-:W-:Y:S05]  /*2280*/  @!P0 BRA `(.L_x_36) ;  /* 0x0000000000b48947 */ /* 0x000fea0003800000 */
[----:B------:R-:W0:Y:S01]  /*2290*/  LDC.64 R4, c[0x0][0x3a0] ;  /* 0x0000e800ff047b82 */ /* 0x000e220000000a00 */
[----:B------:R-:W1:Y:S01]  /*22a0*/  LDCU.64 UR4, c[0x0][0x380] ;  /* 0x00007000ff0477ac */ /* 0x000e620008000a00 */
[----:B0-----:R-:W2:Y:S02]  /*22b0*/  LDG.E R4, desc[UR36][R4.64] ;  /* 0x0000002404047981 */ /* 0x001ea4000c1e1900 */
[----:B--2---:R-:W-:-:S04]  /*22c0*/  IMAD R3, R37, R4, R4 ;  /* 0x0000000425037224 */ /* 0x004fc800078e0204 */
[----:B------:R-:W-:-:S05]  /*22d0*/  IMAD.IADD R0, R16, 0x1, R3 ;  /* 0x0000000110007824 */ /* 0x000fca00078e0203 */
[----:B-1----:R-:W-:-:S05]  /*22e0*/  IADD3 R6, P0, PT, R0, UR4, RZ ;  /* 0x0000000400067c10 */ /* 0x002fca000ff1e0ff */
[----:B------:R-:W-:-:S05]  /*22f0*/  IMAD.X R7, RZ, RZ, UR5, P0 ;  /* 0x00000005ff077e24 */ /* 0x000fca00080e06ff */
[----:B------:R0:W2:Y:S01]  /*2300*/  LDG.E.U8 R12, desc[UR36][R6.64] ;  /* 0x00000024060c7981 */ /* 0x0000a2000c1e1100 */
[----:B------:R-:W1:Y:S01]  /*2310*/  LDCU UR4, c[0x0][0x2f8] ;  /* 0x00005f00ff0477ac */ /* 0x000e620008000800 */
[----:B------:R-:W-:Y:S01]  /*2320*/  IADD3 R9, PT, PT, R17, 0x1, RZ ;  /* 0x0000000111097810 */ /* 0x000fe20007ffe0ff */
[----:B------:R-:W-:Y:S01]  /*2330*/  IMAD.MOV.U32 R8, RZ, RZ, R16 ;  /* 0x000000ffff087224 */ /* 0x000fe200078e0010 */
[----:B------:R3:W4:Y:S01]  /*2340*/  LDC.64 R10, c[0x4][R24] ;  /* 0x01000000180a7b82 */ /* 0x0007220000000a00 */
[----:B0-----:R-:W-:Y:S01]  /*2350*/  MOV R6, R22 ;  /* 0x0000001600067202 */ /* 0x001fe20000000f00 */
[----:B------:R-:W-:Y:S02]  /*2360*/  IMAD.MOV.U32 R7, RZ, RZ, R19 ;  /* 0x000000ffff077224 */ /* 0x000fe400078e0013 */
[----:B-1----:R-:W-:Y:S01]  /*2370*/  VIADD R35, R22, -UR4 ;  /* 0x8000000416237c36 */ /* 0x002fe20008000000 */
[----:B------:R-:W0:Y:S04]  /*2380*/  LDCU.64 UR4, c[0x4][0x28] ;  /* 0x01000500ff0477ac */ /* 0x000e280008000a00 */
[----:B------:R3:W-:Y:S04]  /*2390*/  STL.64 [R35], R8 ;  /* 0x0000000823007387 */ /* 0x0007e80000100a00 */
[----:B------:R3:W-:Y:S01]  /*23a0*/  STL [R35+0x8], R0 ;  /* 0x0000080023007387 */ /* 0x0007e20000100800 */
[----:B0-----:R-:W-:-:S02]  /*23b0*/  IMAD.U32 R4, RZ, RZ, UR4 ;  /* 0x00000004ff047e24 */ /* 0x001fc4000f8e00ff */
[----:B------:R-:W-:Y:S01]  /*23c0*/  IMAD.U32 R5, RZ, RZ, UR5 ;  /* 0x00000005ff057e24 */ /* 0x000fe2000f8e00ff */
[----:B--2-4-:R3:W-:Y:S06]  /*23d0*/  STS.U8 [R23+0x1], R12 ;  /* 0x0000010c17007388 */ /* 0x0147ec0000000000 */
[----:B------:R-:W-:-:S07]  /*23e0*/  LEPC R20, `(.L_x_45) ;  /* 0x000000001014794e */ /* 0x000fce0000000000 */
[----:B---3--:R-:W-:Y:S05]  /*23f0*/  CALL.ABS.NOINC R10 ;  /* 0x000000000a007343 */ /* 0x008fea0003c00000 */
.L_x_45:
[----:B------:R-:W-:-:S13]  /*2400*/  ISETP.NE.AND P0, PT, R25, 0x2, PT ;  /* 0x000000021900780c */ /* 0x000fda0003f05270 */
[----:B------:R-:W-:Y:S05]  /*2410*/  @!P0 BRA `(.L_x_36) ;  /* 0x0000000000508947 */ /* 0x000fea0003800000 */
        /* <DEDUP_REMOVED lines=9> */
[----:B------:R-:W1:Y:S01]  /*24b0*/  LDC.64 R24, c[0x4][R24] ;  /* 0x0100000018187b82 */ /* 0x000e620000000a00 */
[----:B------:R-:W2:Y:S02]  /*24c0*/  LDCU.64 UR4, c[0x4][0x28] ;  /* 0x01000500ff0477ac */ /* 0x000ea40008000a00 */
[----:B------:R-:W3:Y:S01]  /*24d0*/  LDG.E.U8 R8, desc[UR36][R8.64] ;  /* 0x0000002408087981 */ /* 0x000ee2000c1e1100 */
[----:B------:R-:W-:Y:S02]  /*24e0*/  IMAD.MOV.U32 R6, RZ, RZ, R22 ;  /* 0x000000ffff067224 */ /* 0x000fe400078e0016 */
[----:B------:R-:W-:Y:S01]  /*24f0*/  IMAD.MOV.U32 R7, RZ, RZ, R19 ;  /* 0x000000ffff077224 */ /* 0x000fe200078e0013 */
[----:B------:R0:W-:Y:S01]  /*2500*/  STL.64 [R35], R16 ;  /* 0x0000001023007387 */ /* 0x0001e20000100a00 */
[----:B--2---:R-:W-:Y:S01]  /*2510*/  MOV R4, UR4 ;  /* 0x0000000400047c02 */ /* 0x004fe20008000f00 */
[----:B------:R-:W-:-:S02]  /*2520*/  IMAD.U32 R5, RZ, RZ, UR5 ;  /* 0x00000005ff057e24 */ /* 0x000fc4000f8e00ff */
[----:B-1-3--:R0:W-:Y:S05]  /*2530*/  STS.U8 [R23+0x2], R8 ;  /* 0x0000020817007388 */ /* 0x00a1ea0000000000 */
[----:B------:R-:W-:-:S07]  /*2540*/  LEPC R20, `(.L_x_36) ;  /* 0x000000001014794e */ /* 0x000fce0000000000 */
[----:B0-----:R-:W-:Y:S05]  /*2550*/  CALL.ABS.NOINC R24 ;  /* 0x0000000018007343 */ /* 0x001fea0003c00000 */
.L_x_36:
[----:B------:R-:W-:Y:S05]  /*2560*/  WARPSYNC.ALL ;  /* 0x0000000000007948 */ /* 0x000fea0003800000 */
[----:B------:R-:W-:Y:S06]  /*2570*/  BAR.SYNC.DEFER_BLOCKING 0x0 ;  /* 0x0000000000007b1d */ /* 0x000fec0000010000 */
.L_x_34:
[----:B------:R-:W-:Y:S01]  /*2580*/  VIADD R3, R27, 0xffffffff ;  /* 0xffffffff1b037836 */ /* 0x000fe20000000000 */
[----:B------:R-:W-:Y:S04]  /*2590*/  BSSY.RECONVERGENT B6, `(.L_x_46) ;  /* 0x0000015000067945 */ /* 0x000fe80003800200 */
[----:B------:R-:W-:-:S13]  /*25a0*/  ISETP.NE.AND P0, PT, R32, R3, PT ;  /* 0x000000032000720c */ /* 0x000fda0003f05270 */
[----:B------:R-:W-:Y:S05]  /*25b0*/  @!P0 BRA `(.L_x_47) ;  /* 0x0000000000488947 */ /* 0x000fea0003800000 */
[----:B------:R-:W1:Y:S01]  /*25c0*/  S2UR UR5, SR_CgaCtaId ;  /* 0x00000000000579c3 */ /* 0x000e620000008800 */
[----:B------:R-:W-:Y:S01]  /*25d0*/  UMOV UR4, 0x400 ;  /* 0x0000040000047882 */ /* 0x000fe20000000000 */
[----:B------:R-:W-:Y:S02]  /*25e0*/  IADD3 R0, PT, PT, R28, R31, RZ ;  /* 0x0000001f1c007210 */ /* 0x000fe40007ffe0ff */
[----:B------:R-:W-:Y:S02]  /*25f0*/  MOV R8, 0x8 ;  /* 0x0000000800087802 */ /* 0x000fe40000000f00 */
[----:B------:R-:W-:Y:S01]  /*2600*/  IADD3 R6, P0, PT, R22, 0x10, RZ ;  /* 0x0000001016067810 */ /* 0x000fe20007f1e0ff */
[----:B------:R-:W-:-:S03]  /*2610*/  VIADD R10, R0, 0x1 ;  /* 0x00000001000a7836 */ /* 0x000fc60000000000 */
[----:B------:R-:W2:Y:S01]  /*2620*/  LDC.64 R8, c[0x4][R8] ;  /* 0x0100000008087b82 */ /* 0x000ea20000000a00 */
[----:B0-----:R-:W-:Y:S01]  /*2630*/  IMAD.X R7, RZ, RZ, R19, P0 ;  /* 0x000000ffff077224 */ /* 0x001fe200000e0613 */
[----:B-1----:R-:W-:-:S09]  /*2640*/  ULEA UR4, UR5, UR4, 0x18 ;  /* 0x0000000405047291 */ /* 0x002fd2000f8ec0ff */
[----:B------:R-:W0:Y:S02]  /*2650*/  LDS.U8 R3, [R0+UR4+0x1] ;  /* 0x0000010400037984 */ /* 0x000e240008000000 */
[----:B------:R-:W1:Y:S02]  /*2660*/  LDCU.64 UR4, c[0x4][0x30] ;  /* 0x01000600ff0477ac */ /* 0x000e640008000a00 */
[----:B-1----:R-:W-:Y:S02]  /*2670*/  IMAD.U32 R4, RZ, RZ, UR4 ;  /* 0x00000004ff047e24 */ /* 0x002fe4000f8e00ff */
[----:B------:R-:W-:Y:S01]  /*2680*/  IMAD.U32 R5, RZ, RZ, UR5 ;  /* 0x00000005ff057e24 */ /* 0x000fe2000f8e00ff */
[----:B0-----:R-:W-:Y:S01]  /*2690*/  PRMT R11, R3, 0x8880, RZ ;  /* 0x00008880030b7816 */ /* 0x001fe200000000ff */
[----:B------:R0:W-:Y:S04]  /*26a0*/  ST.E.U8 desc[UR36][R42.64], R3 ;  /* 0x000000032a007985 */ /* 0x0001e8000c101124 */
[----:B--2---:R0:W-:Y:S02]  /*26b0*/  STL.64 [R1+0x10], R10 ;  /* 0x0000100a01007387 */ /* 0x0041e40000100a00 */
[----:B------:R-:W-:-:S07]  /*26c0*/  LEPC R20, `(.L_x_47) ;  /* 0x000000001014794e */ /* 0x000fce0000000000 */
[----:B0-----:R-:W-:Y:S05]  /*26d0*/  CALL.ABS.NOINC R8 ;  /* 0x0000000008007343 */ /* 0x001fea0003c00000 */
.L_x_47:
[----:B------:R-:W-:Y:S05]  /*26e0*/  BSYNC.RECONVERGENT B6 ;  /* 0x0000000000067941 */ /* 0x000fea0003800200 */
.L_x_46:
[----:B------:R-:W-:Y:S01]  /*26f0*/  ISETP.NE.AND P0, PT, R33, RZ, PT ;  /* 0x000000ff2100720c */ /* 0x000fe20003f05270 */
[----:B------:R-:W-:-:S12]  /*2700*/  BSSY.RECONVERGENT B0, `(.L_x_48) ;  /* 0x000002b000007945 */ /* 0x000fd80003800200 */
[----:B------:R-:W-:Y:S05]  /*2710*/  @!P0 BRA `(.L_x_49) ;  /* 0x0000000000a48947 */ /* 0x000fea0003800000 */
[C---:B------:R-:W-:Y:S01]  /*2720*/  ISETP.GE.U32.AND P0, PT, R33.reuse, 0x4, PT ;  /* 0x000000042100780c */ /* 0x040fe20003f06070 */
[----:B------:R-:W-:Y:S01]  /*2730*/  BSSY.RECONVERGENT B1, `(.L_x_50) ;  /* 0x0000018000017945 */ /* 0x000fe20003800200 */
[----:B0-----:R-:W-:Y:S01]  /*2740*/  HFMA2 R7, -RZ, RZ, 0, 0 ;  /* 0x00000000ff077431 */ /* 0x001fe200000001ff */
[----:B------:R-:W-:-:S10]  /*2750*/  LOP3.LUT R8, R33, 0x3, RZ, 0xc0, !PT ;  /* 0x0000000321087812 */ /* 0x000fd400078ec0ff */
[----:B------:R-:W-:Y:S05]  /*2760*/  @!P0 BRA `(.L_x_51) ;  /* 0x0000000000508947 */ /* 0x000fea0003800000 */
[----:B------:R-:W-:Y:S01]  /*2770*/  BSSY.RECONVERGENT B2, `(.L_x_52) ;  /* 0x0000012000027945 */ /* 0x000fe20003800200 */
[----:B------:R-:W-:Y:S01]  /*2780*/  IMAD.MOV.U32 R3, RZ, RZ, RZ ;  /* 0x000000ffff037224 */ /* 0x000fe200078e00ff */
[----:B------:R-:W-:-:S07]  /*2790*/  LOP3.LUT R0, R33, 0xfffffffc, RZ, 0xc0, !PT ;  /* 0xfffffffc21007812 */ /* 0x000fce00078ec0ff */
.L_x_53:
[----:B------:R-:W-:-:S05]  /*27a0*/  IADD3 R6, P0, PT, R44, R3, RZ ;  /* 0x000000032c067210 */ /* 0x000fca0007f1e0ff */
[----:B------:R-:W-:-:S05]  /*27b0*/  IMAD.X R7, RZ, RZ, R45, P0 ;  /* 0x000000ffff077224 */ /* 0x000fca00000e062d */
[----:B0-----:R-:W2:Y:S01]  /*27c0*/  LD.E.U8 R9, desc[UR36][R6.64] ;  /* 0x0000002406097980 */ /* 0x001ea2000c101100 */
[----:B------:R-:W-:-:S05]  /*27d0*/  IADD3 R4, P0, PT, R3, R18, RZ ;  /* 0x0000001203047210 */ /* 0x000fca0007f1e0ff */
[----:B------:R-:W-:-:S05]  /*27e0*/  IMAD.X R5, RZ, RZ, R2, P0 ;  /* 0x000000ffff057224 */ /* 0x000fca00000e0602 */
[----:B--2---:R0:W-:Y:S04]  /*27f0*/  ST.E.U8 desc[UR36][R4.64], R9 ;  /* 0x0000000904007985 */ /* 0x0041e8000c101124 */
[----:B------:R-:W2:Y:S04]  /*2800*/  LD.E.U8 R11, desc[UR36][R6.64+0x1] ;  /* 0x00000124060b7980 */ /* 0x000ea8000c101100 */
[----:B--2---:R0:W-:Y:S04]  /*2810*/  ST.E.U8 desc[UR36][R4.64+0x1], R11 ;  /* 0x0000010b04007985 */ /* 0x0041e8000c101124 */
[----:B------:R-:W2:Y:S04]  /*2820*/  LD.E.U8 R13, desc[UR36][R6.64+0x2] ;  /* 0x00000224060d7980 */ /* 0x000ea8000c101100 */
[----:B--2---:R0:W-:Y:S04]  /*2830*/  ST.E.U8 desc[UR36][R4.64+0x2], R13 ;  /* 0x0000020d04007985 */ /* 0x0041e8000c101124 */
[----:B------:R-:W2:Y:S01]  /*2840*/  LD.E.U8 R15, desc[UR36][R6.64+0x3] ;  /* 0x00000324060f7980 */ /* 0x000ea2000c101100 */
[----:B------:R-:W-:-:S05]  /*2850*/  VIADD R3, R3, 0x4 ;  /* 0x0000000403037836 */ /* 0x000fca0000000000 */
[----:B------:R-:W-:Y:S01]  /*2860*/  ISETP.NE.AND P0, PT, R3, R0, PT ;  /* 0x000000000300720c */ /* 0x000fe20003f05270 */
[----:B--2---:R0:W-:-:S12]  /*2870*/  ST.E.U8 desc[UR36][R4.64+0x3], R15 ;  /* 0x0000030f04007985 */ /* 0x0041d8000c101124 */
[----:B------:R-:W-:Y:S05]  /*2880*/  @P0 BRA `(.L_x_53) ;  /* 0xfffffffc00c40947 */ /* 0x000fea000383ffff */
[----:B------:R-:W-:Y:S05]  /*2890*/  BSYNC.RECONVERGENT B2 ;  /* 0x0000000000027941 */ /* 0x000fea0003800200 */
.L_x_52:
[----:B------:R-:W-:-:S07]  /*28a0*/  MOV R7, R0 ;  /* 0x0000000000077202 */ /* 0x000fce0000000f00 */
.L_x_51:
[----:B------:R-:W-:Y:S05]  /*28b0*/  BSYNC.RECONVERGENT B1 ;  /* 0x0000000000017941 */ /* 0x000fea0003800200 */
.L_x_50:
[----:B------:R-:W-:-:S13]  /*28c0*/  ISETP.NE.AND P0, PT, R8, RZ, PT ;  /* 0x000000ff0800720c */ /* 0x000fda0003f05270 */
[----:B------:R-:W-:Y:S05]  /*28d0*/  @!P0 BRA `(.L_x_49) ;  /* 0x0000000000348947 */ /* 0x000fea0003800000 */
[----:B0-----:R-:W-:-:S05]  /*28e0*/  IADD3 R4, P0, PT, R44, R7, RZ ;  /* 0x000000072c047210 */ /* 0x001fca0007f1e0ff */
[----:B------:R-:W-:-:S05]  /*28f0*/  IMAD.X R5, RZ, RZ, R45, P0 ;  /* 0x000000ffff057224 */ /* 0x000fca00000e062d */
[----:B------:R-:W2:Y:S01]  /*2900*/  LD.E.U8 R3, desc[UR36][R4.64] ;  /* 0x0000002404037980 */ /* 0x000ea2000c101100 */
[----:B------:R-:W-:-:S05]  /*2910*/  IADD3 R6, P0, PT, R7, R18, RZ ;  /* 0x0000001207067210 */ /* 0x000fca0007f1e0ff */
[----:B------:R-:W-:Y:S01]  /*2920*/  IMAD.X R7, RZ, RZ, R2, P0 ;  /* 0x000000ffff077224 */ /* 0x000fe200000e0602 */
[----:B------:R-:W-:-:S04]  /*2930*/  ISETP.NE.AND P0, PT, R8, 0x1, PT ;  /* 0x000000010800780c */ /* 0x000fc80003f05270 */
[----:B--2---:R1:W-:Y:S09]  /*2940*/  ST.E.U8 desc[UR36][R6.64], R3 ;  /* 0x0000000306007985 */ /* 0x0043f2000c101124 */
[----:B------:R-:W-:Y:S05]  /*2950*/  @!P0 BRA `(.L_x_49) ;  /* 0x0000000000148947 */ /* 0x000fea0003800000 */
[----:B-1----:R-:W2:Y:S01]  /*2960*/  LD.E.U8 R3, desc[UR36][R4.64+0x1] ;  /* 0x0000012404037980 */ /* 0x002ea2000c101100 */
[----:B------:R-:W-:-:S03]  /*2970*/  ISETP.NE.AND P0, PT, R8, 0x2, PT ;  /* 0x000000020800780c */ /* 0x000fc60003f05270 */
[----:B--2---:R2:W-:Y:S10]  /*2980*/  ST.E.U8 desc[UR36][R6.64+0x1], R3 ;  /* 0x0000010306007985 */ /* 0x0045f4000c101124 */
[----:B------:R-:W3:Y:S04]  /*2990*/  @P0 LD.E.U8 R9, desc[UR36][R4.64+0x2] ;  /* 0x0000022404090980 */ /* 0x000ee8000c101100 */
[----:B---3--:R2:W-:Y:S02]  /*29a0*/  @P0 ST.E.U8 desc[UR36][R6.64+0x2], R9 ;  /* 0x0000020906000985 */ /* 0x0085e4000c101124 */
.L_x_49:
[----:B------:R-:W-:Y:S05]  /*29b0*/  BSYNC.RECONVERGENT B0 ;  /* 0x0000000000007941 */ /* 0x000fea0003800200 */
.L_x_48:
[----:B-12---:R-:W2:Y:S01]  /*29c0*/  LD.E.U8 R3, desc[UR36][R42.64] ;  /* 0x000000242a037980 */ /* 0x006ea2000c101100 */
[----:B0-----:R-:W0:Y:S01]  /*29d0*/  LDC.64 R6, c[0x4][0x18] ;  /* 0x01000600ff067b82 */ /* 0x001e220000000a00 */
[----:B------:R-:W-:-:S04]  /*29e0*/  IADD3 R4, P0, PT, R33, R18, RZ ;  /* 0x0000001221047210 */ /* 0x000fc80007f1e0ff */
[----:B------:R-:W-:-:S05]  /*29f0*/  LEA.HI.X.SX32 R5, R33, R2, 0x1, P0 ;  /* 0x0000000221057211 */ /* 0x000fca00000f0eff */
[----:B--2---:R1:W-:Y:S04]  /*2a00*/  ST.E.U8 desc[UR36][R4.64], R3 ;  /* 0x0000000304007985 */ /* 0x0043e8000c101124 */
[----:B0-----:R-:W2:Y:S01]  /*2a10*/  LDG.E.64 R6, desc[UR36][R6.64] ;  /* 0x0000002406067981 */ /* 0x001ea2000c1e1b00 */
[----:B------:R-:W-:Y:S01]  /*2a20*/  BSSY.RECONVERGENT B7, `(.L_x_54) ;  /* 0x00000b1000077945 */ /* 0x000fe20003800200 */
[----:B------:R-:W-:Y:S01]  /*2a30*/  IMAD.MOV.U32 R0, RZ, RZ, -0x1 ;  /* 0xffffffffff007424 */ /* 0x000fe200078e00ff */
[----:B--2---:R-:W-:-:S04]  /*2a40*/  ISETP.NE.U32.AND P0, PT, R6, RZ, PT ;  /* 0x000000ff0600720c */ /* 0x004fc80003f05070 */
[----:B------:R-:W-:-:S13]  /*2a50*/  ISETP.NE.AND.EX P0, PT, R7, RZ, PT, P0 ;  /* 0x000000ff0700720c */ /* 0x000fda0003f05300 */
[----:B-1----:R-:W-:Y:S05]  /*2a60*/  @!P0 BRA `(.L_x_55) ;  /* 0x0000000400c88947 */ /* 0x002fea0003800000 */
[----:B------:R-:W-:Y:S01]  /*2a70*/  MOV R5, R7 ;  /* 0x0000000700057202 */ /* 0x000fe20000000f00 */
[----:B------:R-:W-:Y:S02]  /*2a80*/  IMAD.MOV.U32 R4, RZ, RZ, R6 ;  /* 0x000000ffff047224 */ /* 0x000fe400078e0006 */
[----:B------:R-:W-:Y:S02]  /*2a90*/  VIADD R3, R33, 0x1 ;  /* 0x0000000121037836 */ /* 0x000fe40000000000 */
[----:B------:R-:W-:Y:S02]  /*2aa0*/  IMAD.MOV.U32 R6, RZ, RZ, R4 ;  /* 0x000000ffff067224 */ /* 0x000fe400078e0004 */
[----:B------:R-:W-:-:S07]  /*2ab0*/  IMAD.MOV.U32 R7, RZ, RZ, R5 ;  /* 0x000000ffff077224 */ /* 0x000fce00078e0005 */
.L_x_66:
[----:B------:R-:W2:Y:S01]  /*2ac0*/  LD.E.S16 R8, desc[UR36][R6.64+0x8] ;  /* 0x0000082406087980 */ /* 0x000ea2000c101700 */
[----:B------:R-:W-:Y:S01]  /*2ad0*/  BSSY.RELIABLE B6, `(.L_x_56) ;  /* 0x0000049000067945 */ /* 0x000fe20003800100 */
[----:B--2---:R-:W-:-:S13]  /*2ae0*/  ISETP.NE.AND P0, PT, R3, R8, PT ;  /* 0x000000080300720c */ /* 0x004fda0003f05270 */
[----:B------:R-:W-:Y:S05]  /*2af0*/  @P0 BRA `(.L_x_57) ;  /* 0x0000000400180947 */ /* 0x000fea0003800000 */
[----:B------:R-:W-:-:S13]  /*2b00*/  ISETP.NE.AND P0, PT, R3, RZ, PT ;  /* 0x000000ff0300720c */ /* 0x000fda0003f05270 */
[----:B------:R-:W-:Y:S05]  /*2b10*/  @!P0 BREAK.RELIABLE B6 ;  /* 0x0000000000068942 */ /* 0x000fea0003800100 */
[----:B------:R-:W-:Y:S05]  /*2b20*/  @!P0 BRA `(.L_x_58) ;  /* 0x0000000000388947 */ /* 0x000fea0003800000 */
[----:B------:R0:W5:Y:S01]  /*2b30*/  LD.E.64 R8, desc[UR36][R6.64] ;  /* 0x0000002406087980 */ /* 0x000162000c101b00 */
[----:B------:R-:W-:-:S07]  /*2b40*/  IMAD.MOV.U32 R15, RZ, RZ, RZ ;  /* 0x000000ffff0f7224 */ /* 0x000fce00078e00ff */
.L_x_59:
[----:B------:R-:W-:Y:S02]  /*2b50*/  IADD3 R12, P1, PT, R15, R18, RZ ;  /* 0x000000120f0c7210 */ /* 0x000fe40007f3e0ff */
[----:B-----5:R-:W-:-:S03]  /*2b60*/  IADD3 R10, P0, PT, R8, R15, RZ ;  /* 0x0000000f080a7210 */ /* 0x020fc60007f1e0ff */
[----:B------:R-:W-:Y:S01]  /*2b70*/  IMAD.X R13, RZ, RZ, R2, P1 ;  /* 0x000000ffff0d7224 */ /* 0x000fe200008e0602 */
[----:B------:R-:W-:-:S05]  /*2b80*/  IADD3.X R11, PT, PT, RZ, R9, RZ, P0, !PT ;  /* 0x00000009ff0b7210 */ /* 0x000fca00007fe4ff */
[----:B------:R-:W2:Y:S04]  /*2b90*/  LD.E.U8 R10, desc[UR36][R10.64] ;  /* 0x000000240a0a7980 */ /* 0x000ea8000c101100 */
[----:B------:R-:W2:Y:S02]  /*2ba0*/  LD.E.U8 R13, desc[UR36][R12.64] ;  /* 0x000000240c0d7980 */ /* 0x000ea4000c101100 */
[----:B--2---:R-:W-:-:S13]  /*2bb0*/  ISETP.NE.AND P0, PT, R10, R13, PT ;  /* 0x0000000d0a00720c */ /* 0x004fda0003f05270 */
[----:B------:R-:W-:Y:S05]  /*2bc0*/  @P0 BRA `(.L_x_57) ;  /* 0x0000000000e40947 */ /* 0x000fea0003800000 */
[C---:B------:R-:W-:Y:S01]  /*2bd0*/  ISETP.NE.AND P0, PT, R15.reuse, R33, PT ;  /* 0x000000210f00720c */ /* 0x040fe20003f05270 */
[----:B------:R-:W-:-:S12]  /*2be0*/  VIADD R15, R15, 0x1 ;  /* 0x000000010f0f7836 */ /* 0x000fd80000000000 */
[----:B------:R-:W-:Y:S05]  /*2bf0*/  @!P0 BREAK.RELIABLE B6 ;  /* 0x0000000000068942 */ /* 0x000fea0003800100 */
[----:B------:R-:W-:Y:S05]  /*2c00*/  @P0 BRA `(.L_x_59) ;  /* 0xfffffffc00d00947 */ /* 0x000fea000383ffff */
.L_x_58:
[----:B0-----:R-:W2:Y:S02]  /*2c10*/  LD.E R6, desc[UR36][R6.64+0xc] ;  /* 0x00000c2406067980 */ /* 0x001ea4000c101900 */
[----:B--2---:R-:W-:-:S13]  /*2c20*/  ISETP.NE.AND P0, PT, R6, -0x1, PT ;  /* 0xffffffff0600780c */ /* 0x004fda0003f05270 */
[----:B------:R-:W-:Y:S05]  /*2c30*/  @!P0 BRA `(.L_x_60) ;  /* 0x0000000000dc8947 */ /* 0x000fea0003800000 */
[----:B------:R-:W-:Y:S01]  /*2c40*/  ISETP.NE.AND P0, PT, R3, RZ, PT ;  /* 0x000000ff0300720c */ /* 0x000fe20003f05270 */
[----:B------:R-:W-:-:S12]  /*2c50*/  IMAD.MOV.U32 R17, RZ, RZ, RZ ;  /* 0x000000ffff117224 */ /* 0x000fd800078e00ff */
[----:B------:R-:W-:Y:S05]  /*2c60*/  @!P0 BRA `(.L_x_61) ;  /* 0x0000000800308947 */ /* 0x000fea0003800000 */
[----:B------:R-:W-:Y:S01]  /*2c70*/  ISETP.GE.U32.AND P0, PT, R33, 0x3, PT ;  /* 0x000000032100780c */ /* 0x000fe20003f06070 */
[----:B------:R-:W-:Y:S01]  /*2c80*/  BSSY.RECONVERGENT B0, `(.L_x_62) ;  /* 0x0000018000007945 */ /* 0x000fe20003800200 */
[----:B------:R-:W-:Y:S01]  /*2c90*/  LOP3.LUT R8, R3, 0x3, RZ, 0xc0, !PT ;  /* 0x0000000303087812 */ /* 0x000fe200078ec0ff */
[----:B------:R-:W-:-:S10]  /*2ca0*/  IMAD.MOV.U32 R7, RZ, RZ, RZ ;  /* 0x000000ffff077224 */ /* 0x000fd400078e00ff */
[----:B------:R-:W-:Y:S05]  /*2cb0*/  @!P0 BRA `(.L_x_63) ;  /* 0x0000000000508947 */ /* 0x000fea0003800000 */
[----:B------:R-:W-:Y:S01]  /*2cc0*/  HFMA2 R9, -RZ, RZ, 0, 0 ;  /* 0x00000000ff097431 */ /* 0x000fe200000001ff */
[----:B------:R-:W-:Y:S01]  /*2cd0*/  BSSY.RECONVERGENT B1, `(.L_x_64) ;  /* 0x0000011000017945 */ /* 0x000fe20003800200 */
[----:B------:R-:W-:-:S07]  /*2ce0*/  LOP3.LUT R0, R3, 0xfffffffc, RZ, 0xc0, !PT ;  /* 0xfffffffc03007812 */ /* 0x000fce00078ec0ff */
.L_x_65:
        /* <DEDUP_REMOVED lines=16> */
.L_x_64:
[----:B------:R-:W-:-:S07]  /*2df0*/  IMAD.MOV.U32 R7, RZ, RZ, R0 ;  /* 0x000000ffff077224 */ /* 0x000fce00078e0000 */
.L_x_63:
[----:B------:R-:W-:Y:S05]  /*2e00*/  BSYNC.RECONVERGENT B0 ;  /* 0x0000000000007941 */ /* 0x000fea0003800200 */
.L_x_62:
[----:B------:R-:W-:Y:S02]  /*2e10*/  ISETP.NE.AND P0, PT, R8, RZ, PT ;  /* 0x000000ff0800720c */ /* 0x000fe40003f05270 */
[----:B0-----:R-:W-:-:S11]  /*2e20*/  MOV R17, R3 ;  /* 0x0000000300117202 */ /* 0x001fd60000000f00 */
[----:B------:R-:W-:Y:S05]  /*2e30*/  @!P0 BRA `(.L_x_61) ;  /* 0x0000000400bc8947 */ /* 0x000fea0003800000 */
[----:B------:R-:W-:-:S05]  /*2e40*/  IADD3 R4, P0, PT, R7, R18, RZ ;  /* 0x0000001207047210 */ /* 0x000fca0007f1e0ff */
[----:B------:R-:W-:-:S05]  /*2e50*/  IMAD.X R5, RZ, RZ, R2, P0 ;  /* 0x000000ffff057224 */ /* 0x000fca00000e0602 */
[----:B------:R-:W2:Y:S01]  /*2e60*/  LD.E.U8 R9, desc[UR36][R4.64] ;  /* 0x0000002404097980 */ /* 0x000ea2000c101100 */
[----:B------:R-:W-:Y:S01]  /*2e70*/  IADD3 R6, P0, PT, R44, R7, RZ ;  /* 0x000000072c067210 */ /* 0x000fe20007f1e0ff */
[----:B------:R-:W-:-:S04]  /*2e80*/  IMAD.MOV.U32 R17, RZ, RZ, R3 ;  /* 0x000000ffff117224 */ /* 0x000fc800078e0003 */
[----:B------:R-:W-:Y:S01]  /*2e90*/  IMAD.X R7, RZ, RZ, R45, P0 ;  /* 0x000000ffff077224 */ /* 0x000fe200000e062d */
[----:B------:R-:W-:-:S04]  /*2ea0*/  ISETP.NE.AND P0, PT, R8, 0x1, PT ;  /* 0x000000010800780c */ /* 0x000fc80003f05270 */
[----:B--2---:R0:W-:Y:S09]  /*2eb0*/  ST.E.U8 desc[UR36][R6.64], R9 ;  /* 0x0000000906007985 */ /* 0x0041f2000c101124 */
[----:B------:R-:W-:Y:S05]  /*2ec0*/  @!P0 BRA `(.L_x_61) ;  /* 0x0000000400988947 */ /* 0x000fea0003800000 */
[----:B0-----:R-:W2:Y:S01]  /*2ed0*/  LD.E.U8 R9, desc[UR36][R4.64+0x1] ;  /* 0x0000012404097980 */ /* 0x001ea2000c101100 */
[----:B------:R-:W-:Y:S02]  /*2ee0*/  ISETP.NE.AND P0, PT, R8, 0x2, PT ;  /* 0x000000020800780c */ /* 0x000fe40003f05270 */
[----:B------:R-:W-:Y:S01]  /*2ef0*/  MOV R17, R3 ;  /* 0x0000000300117202 */ /* 0x000fe20000000f00 */
[----:B--2---:R1:W-:Y:S10]  /*2f00*/  ST.E.U8 desc[UR36][R6.64+0x1], R9 ;  /* 0x0000010906007985 */ /* 0x0043f4000c101124 */
[----:B------:R-:W-:Y:S05]  /*2f10*/  @!P0 BRA `(.L_x_61) ;  /* 0x0000000400848947 */ /* 0x000fea0003800000 */
[----:B------:R-:W2:Y:S01]  /*2f20*/  LD.E.U8 R5, desc[UR36][R4.64+0x2] ;  /* 0x0000022404057980 */ /* 0x000ea2000c101100 */
[----:B------:R-:W-:-:S03]  /*2f30*/  IMAD.MOV.U32 R17, RZ, RZ, R3 ;  /* 0x000000ffff117224 */ /* 0x000fc600078e0003 */
[----:B--2---:R2:W-:Y:S01]  /*2f40*/  ST.E.U8 desc[UR36][R6.64+0x2], R5 ;  /* 0x0000020506007985 */ /* 0x0045e2000c101124 */
[----:B------:R-:W-:Y:S05]  /*2f50*/  BRA `(.L_x_61) ;  /* 0x0000000400747947 */ /* 0x000fea0003800000 */
.L_x_57:
[----:B------:R-:W-:Y:S05]  /*2f60*/  BSYNC.RELIABLE B6 ;  /* 0x0000000000067941 */ /* 0x000fea0003800100 */
.L_x_56:
[----:B0-----:R-:W2:Y:S02]  /*2f70*/  LD.E.64 R6, desc[UR36][R6.64+0x10] ;  /* 0x0000102406067980 */ /* 0x001ea4000c101b00 */
[----:B--2---:R-:W-:-:S04]  /*2f80*/  ISETP.NE.U32.AND P0, PT, R6, RZ, PT ;  /* 0x000000ff0600720c */ /* 0x004fc80003f05070 */
[----:B------:R-:W-:-:S13]  /*2f90*/  ISETP.NE.AND.EX P0, PT, R7, RZ, PT, P0 ;  /* 0x000000ff0700720c */ /* 0x000fda0003f05300 */
[----:B------:R-:W-:Y:S05]  /*2fa0*/  @P0 BRA `(.L_x_66) ;  /* 0xfffffff800c40947 */ /* 0x000fea000383ffff */
.L_x_60:
[----:B------:R-:W-:Y:S01]  /*2fb0*/  BSSY.RECONVERGENT B0, `(.L_x_55) ;  /* 0x000001d000007945 */ /* 0x000fe20003800200 */
.L_x_72:
        /* <DEDUP_REMOVED lines=9> */
.L_x_70:
[-C--:B-----5:R-:W-:Y:S02]  /*3050*/  IADD3 R8, P0, PT, R6, R3.reuse, RZ ;  /* 0x0000000306087210 */ /* 0x0a0fe40007f1e0ff */
[----:B------:R-:W-:-:S03]  /*3060*/  IADD3 R10, P1, PT, R44, R3, RZ ;  /* 0x000000032c0a7210 */ /* 0x000fc60007f3e0ff */
[----:B------:R-:W-:Y:S01]  /*3070*/  IMAD.X R9, RZ, RZ, R7, P0 ;  /* 0x000000ffff097224 */ /* 0x000fe200000e0607 */
[----:B------:R-:W-:-:S04]  /*3080*/  IADD3.X R11, PT, PT, RZ, R45, RZ, P1, !PT ;  /* 0x0000002dff0b7210 */ /* 0x000fc80000ffe4ff */
[----:B------:R-:W2:Y:S04]  /*3090*/  LD.E.U8 R8, desc[UR36][R8.64] ;  /* 0x0000002408087980 */ /* 0x000ea8000c101100 */
[----:B------:R-:W2:Y:S02]  /*30a0*/  LD.E.U8 R11, desc[UR36][R10.64] ;  /* 0x000000240a0b7980 */ /* 0x000ea4000c101100 */
[----:B--2---:R-:W-:-:S13]  /*30b0*/  ISETP.NE.AND P0, PT, R8, R11, PT ;  /* 0x0000000b0800720c */ /* 0x004fda0003f05270 */
[----:B------:R-:W-:Y:S05]  /*30c0*/  @P0 BRA `(.L_x_68) ;  /* 0x0000000000180947 */ /* 0x000fea0003800000 */
[----:B------:R-:W-:-:S05]  /*30d0*/  VIADD R3, R3, 0x1 ;  /* 0x0000000103037836 */ /* 0x000fca0000000000 */
[----:B------:R-:W-:-:S13]  /*30e0*/  ISETP.NE.AND P0, PT, R3, R33, PT ;  /* 0x000000210300720c */ /* 0x000fda0003f05270 */
[----:B------:R-:W-:Y:S05]  /*30f0*/  @!P0 BREAK.RELIABLE B1 ;  /* 0x0000000000018942 */ /* 0x000fea0003800100 */
[----:B------:R-:W-:Y:S05]  /*3100*/  @P0 BRA `(.L_x_70) ;  /* 0xfffffffc00d00947 */ /* 0x000fea000383ffff */
.L_x_69:
[----:B------:R1:W5:Y:S01]  /*3110*/  LD.E R0, desc[UR36][R4.64+0xc] ;  /* 0x00000c2404007980 */ /* 0x000362000c101900 */
[----:B------:R-:W-:Y:S05]  /*3120*/  BRA `(.L_x_71) ;  /* 0x0000000000147947 */ /* 0x000fea0003800000 */
.L_x_68:
[----:B------:R-:W-:Y:S05]  /*3130*/  BSYNC.RELIABLE B1 ;  /* 0x0000000000017941 */ /* 0x000fea0003800100 */
.L_x_67:
[----:B0-----:R-:W2:Y:S02]  /*3140*/  LD.E.64 R4, desc[UR36][R4.64+0x10] ;  /* 0x0000102404047980 */ /* 0x001ea4000c101b00 */
[----:B--2---:R-:W-:-:S04]  /*3150*/  ISETP.NE.U32.AND P0, PT, R4, RZ, PT ;  /* 0x000000ff0400720c */ /* 0x004fc80003f05070 */
[----:B------:R-:W-:-:S13]  /*3160*/  ISETP.NE.AND.EX P0, PT, R5, RZ, PT, P0 ;  /* 0x000000ff0500720c */ /* 0x000fda0003f05300 */
[----:B------:R-:W-:Y:S05]  /*3170*/  @P0 BRA `(.L_x_72) ;  /* 0xfffffffc00900947 */ /* 0x000fea000383ffff */
.L_x_71:
[----:B------:R-:W-:Y:S05]  /*3180*/  BSYNC.RECONVERGENT B0 ;  /* 0x0000000000007941 */ /* 0x000fea0003800200 */
.L_x_55:
[----:B------:R-:W-:Y:S01]  /*3190*/  MOV R24, 0x0 ;  /* 0x0000000000187802 */ /* 0x000fe20000000f00 */
[----:B------:R-:W-:Y:S02]  /*31a0*/  VIADD R33, R33, 0x1 ;  /* 0x0000000121217836 */ /* 0x000fe40000000000 */
[----:B01----:R-:W-:Y:S02]  /*31b0*/  HFMA2 R5, -RZ, RZ, 0, 0 ;  /* 0x00000000ff057431 */ /* 0x003fe400000001ff */
[----:B------:R-:W-:Y:S01]  /*31c0*/  IMAD.WIDE R8, R26, 0x4, R40 ;  /* 0x000000041a087825 */ /* 0x000fe200078e0228 */
[----:B------:R0:W1:Y:S01]  /*31d0*/  LDC.64 R6, c[0x4][R24] ;  /* 0x0100000018067b82 */ /* 0x0000620000000a00 */
[----:B------:R-:W-:Y:S02]  /*31e0*/  PRMT R17, R33, 0x9910, RZ ;  /* 0x0000991021117816 */ /* 0x000fe400000000ff */
[----:B------:R-:W-:Y:S01]  /*31f0*/  IMAD.MOV.U32 R4, RZ, RZ, 0x18 ;  /* 0x00000018ff047424 */ /* 0x000fe200078e00ff */
[----:B-----5:R2:W-:Y:S01]  /*3200*/  ST.E desc[UR36][R8.64], R0 ;  /* 0x0000000008007985 */ /* 0x0205e2000c101924 */
[----:B------:R-:W-:-:S04]  /*3210*/  ISETP.NE.AND P0, PT, R17, RZ, PT ;  /* 0x000000ff1100720c */ /* 0x000fc80003f05270 */
[----:B0-2---:R-:W-:-:S09]  /*3220*/  P2R R0, PR, RZ, 0x1 ;  /* 0x00000001ff007803 */ /* 0x005fd20000000000 */
[----:B------:R-:W-:-:S07]  /*3230*/  LEPC R20, `(.L_x_73) ;  /* 0x000000001014794e */ /* 0x000fce0000000000 */
[----:B-1----:R-:W-:Y:S05]  /*3240*/  CALL.ABS.NOINC R6 ;  /* 0x0000000006007343 */ /* 0x002fea0003c00000 */
.L_x_73:
[----:B------:R-:W-:Y:S01]  /*3250*/  PRMT R35, R33, 0x9910, RZ ;  /* 0x0000991021237816 */ /* 0x000fe200000000ff */
[----:B------:R0:W1:Y:S01]  /*3260*/  LDC.64 R6, c[0x4][R24] ;  /* 0x0100000018067b82 */ /* 0x0000620000000a00 */
[----:B------:R-:W-:Y:S02]  /*3270*/  IMAD.MOV.U32 R25, RZ, RZ, R5 ;  /* 0x000000ffff197224 */ /* 0x000fe400078e0005 */
[----:B------:R-:W-:-:S04]  /*3280*/  SHF.R.S32.HI R23, RZ, 0x1f, R35 ;  /* 0x0000001fff177819 */ /* 0x000fc80000011423 */
[----:B------:R-:W-:Y:S01]  /*3290*/  MOV R5, R23 ;  /* 0x0000001700057202 */ /* 0x000fe20000000f00 */
[----:B0-----:R-:W-:Y:S02]  /*32a0*/  IMAD.MOV.U32 R24, RZ, RZ, R4 ;  /* 0x000000ffff187224 */ /* 0x001fe400078e0004 */
[----:B------:R-:W-:-:S07]  /*32b0*/  IMAD.MOV.U32 R4, RZ, RZ, R35 ;  /* 0x000000ffff047224 */ /* 0x000fce00078e0023 */
[----:B------:R-:W-:-:S07]  /*32c0*/  LEPC R20, `(.L_x_74) ;  /* 0x000000001014794e */ /* 0x000fce0000000000 */
[----:B-1----:R-:W-:Y:S05]  /*32d0*/  CALL.ABS.NOINC R6 ;  /* 0x0000000006007343 */ /* 0x002fea0003c00000 */
.L_x_74:
[----:B------:R-:W-:Y:S01]  /*32e0*/  ISETP.NE.AND P6, PT, R17, RZ, PT ;  /* 0x000000ff1100720c */ /* 0x000fe20003fc5270 */
[----:B------:R-:W-:-:S12]  /*32f0*/  BSSY.RECONVERGENT B0, `(.L_x_75) ;  /* 0x000000f000007945 */ /* 0x000fd80003800200 */
[----:B------:R-:W-:Y:S05]  /*3300*/  @!P6 BRA `(.L_x_76) ;  /* 0x000000000034e947 */ /* 0x000fea0003800000 */
[----:B------:R-:W-:Y:S02]  /*3310*/  IMAD.MOV.U32 R3, RZ, RZ, RZ ;  /* 0x000000ffff037224 */ /* 0x000fe400078e00ff */
[----:B------:R-:W-:-:S07]  /*3320*/  IMAD.MOV.U32 R11, RZ, RZ, RZ ;  /* 0x000000ffff0b7224 */ /* 0x000fce00078e00ff */
.L_x_77:
[----:B------:R-:W-:-:S05]  /*3330*/  IADD3 R8, P0, PT, R3, R18, RZ ;  /* 0x0000001203087210 */ /* 0x000fca0007f1e0ff */
[----:B0-----:R-:W-:-:S06]  /*3340*/  IMAD.X R9, R11, 0x1, R2, P0 ;  /* 0x000000010b097824 */ /* 0x001fcc00000e0602 */
[----:B------:R-:W2:Y:S01]  /*3350*/  LD.E.U8 R9, desc[UR36][R8.64] ;  /* 0x0000002408097980 */ /* 0x000ea2000c101100 */
[----:B------:R-:W-:-:S04]  /*3360*/  IADD3 R6, P0, PT, R4, R3, RZ ;  /* 0x0000000304067210 */ /* 0x000fc80007f1e0ff */
[----:B------:R-:W-:Y:S02]  /*3370*/  IADD3.X R7, PT, PT, R5, R11, RZ, P0, !PT ;  /* 0x0000000b05077210 */ /* 0x000fe400007fe4ff */
[----:B------:R-:W-:-:S05]  /*3380*/  IADD3 R3, P0, PT, R3, 0x1, RZ ;  /* 0x0000000103037810 */ /* 0x000fca0007f1e0ff */
[----:B------:R-:W-:Y:S01]  /*3390*/  IMAD.X R11, RZ, RZ, R11, P0 ;  /* 0x000000ffff0b7224 */ /* 0x000fe200000e060b */
[----:B------:R-:W-:-:S04]  /*33a0*/  ISETP.GE.U32.AND P0, PT, R3, R35, PT ;  /* 0x000000230300720c */ /* 0x000fc80003f06070 */
[----:B------:R-:W-:Y:S01]  /*33b0*/  ISETP.GE.U32.AND.EX P0, PT, R11, R23, PT, P0 ;  /* 0x000000170b00720c */ /* 0x000fe20003f06100 */
[----:B--2---:R0:W-:-:S12]  /*33c0*/  ST.E.U8 desc[UR36][R6.64], R9 ;  /* 0x0000000906007985 */ /* 0x0041d8000c101124 */
[----:B------:R-:W-:Y:S05]  /*33d0*/  @!P0 BRA `(.L_x_77) ;  /* 0xfffffffc00d48947 */ /* 0x000fea000383ffff */
.L_x_76:
[----:B------:R-:W-:Y:S05]  /*33e0*/  BSYNC.RECONVERGENT B0 ;  /* 0x0000000000007941 */ /* 0x000fea0003800200 */
.L_x_75:
[----:B0-----:R-:W0:Y:S01]  /*33f0*/  LDC.64 R8, c[0x4][0x18] ;  /* 0x01000600ff087b82 */ /* 0x001e220000000a00 */
[----:B------:R-:W-:Y:S04]  /*3400*/  ST.E.64 desc[UR36][R24.64], R4 ;  /* 0x0000000418007985 */ /* 0x000fe8000c101b24 */
[----:B------:R-:W-:Y:S04]  /*3410*/  ST.E.U16 desc[UR36][R24.64+0x8], R33 ;  /* 0x0000082118007985 */ /* 0x000fe8000c101524 */
[----:B------:R1:W-:Y:S04]  /*3420*/  ST.E desc[UR36][R24.64+0xc], R30 ;  /* 0x00000c1e18007985 */ /* 0x0003e8000c101924 */
[----:B0-----:R-:W2:Y:S04]  /*3430*/  LDG.E.64 R6, desc[UR36][R8.64] ;  /* 0x0000002408067981 */ /* 0x001ea8000c1e1b00 */
[----:B--2---:R3:W-:Y:S04]  /*3440*/  ST.E.64 desc[UR36][R24.64+0x10], R6 ;  /* 0x0000100618007985 */ /* 0x0047e8000c101b24 */
[----:B------:R3:W-:Y:S04]  /*3450*/  STG.E.64 desc[UR36][R8.64], R24 ;  /* 0x0000001808007986 */ /* 0x0007e8000c101b24 */
[----:B------:R3:W-:Y:S04]  /*3460*/  ST.E.U8 desc[UR36][R44.64+0x7], RZ ;  /* 0x000007ff2c007985 */ /* 0x0007e8000c101124 */
[----:B------:R3:W-:Y:S04]  /*3470*/  ST.E.U8 desc[UR36][R44.64+0x6], RZ ;  /* 0x000006ff2c007985 */ /* 0x0007e8000c101124 */
[----:B------:R3:W-:Y:S04]  /*3480*/  ST.E.U8 desc[UR36][R44.64+0x5], RZ ;  /* 0x000005ff2c007985 */ /* 0x0007e8000c101124 */
[----:B------:R3:W-:Y:S04]  /*3490*/  ST.E.U8 desc[UR36][R44.64+0x4], RZ ;  /* 0x000004ff2c007985 */ /* 0x0007e8000c101124 */
[----:B------:R3:W-:Y:S04]  /*34a0*/  ST.E.U8 desc[UR36][R44.64+0x3], RZ ;  /* 0x000003ff2c007985 */ /* 0x0007e8000c101124 */
[----:B------:R3:W-:Y:S04]  /*34b0*/  ST.E.U8 desc[UR36][R44.64+0x2], RZ ;  /* 0x000002ff2c007985 */ /* 0x0007e8000c101124 */
[----:B------:R3:W-:Y:S04]  /*34c0*/  ST.E.U8 desc[UR36][R44.64+0x1], RZ ;  /* 0x000001ff2c007985 */ /* 0x0007e8000c101124 */
[----:B------:R3:W-:Y:S04]  /*34d0*/  ST.E.U8 desc[UR36][R44.64], RZ ;  /* 0x000000ff2c007985 */ /* 0x0007e8000c101124 */
[----:B------:R-:W2:Y:S01]  /*34e0*/  LD.E.U8 R3, desc[UR36][R42.64] ;  /* 0x000000242a037980 */ /* 0x000ea2000c101100 */
[----:B------:R-:W-:Y:S01]  /*34f0*/  VIADD R26, R26, 0x1 ;  /* 0x000000011a1a7836 */ /* 0x000fe20000000000 */
[----:B-1----:R-:W-:Y:S01]  /*3500*/  IADD3 R30, PT, PT, R30, 0x1, RZ ;  /* 0x000000011e1e7810 */ /* 0x002fe20007ffe0ff */
[----:B------:R-:W-:Y:S01]  /*3510*/  IMAD.MOV.U32 R17, RZ, RZ, 0x1 ;  /* 0x00000001ff117424 */ /* 0x000fe200078e00ff */
[----:B--2---:R3:W-:Y:S06]  /*3520*/  ST.E.U8 desc[UR36][R44.64], R3 ;  /* 0x000000032c007985 */ /* 0x0047ec000c101124 */
.L_x_61:
[----:B------:R-:W-:Y:S05]  /*3530*/  BSYNC.RECONVERGENT B7 ;  /* 0x0000000000077941 */ /* 0x000fea0003800200 */
.L_x_54:
[----:B------:R4:W-:Y:S01]  /*3540*/  ST.E.U8 desc[UR36][R42.64], RZ ;  /* 0x000000ff2a007985 */ /* 0x0009e2000c101124 */
[----:B------:R-:W-:Y:S01]  /*3550*/  ISETP.GE.AND P0, PT, R17, 0x3e8, PT ;  /* 0x000003e81100780c */ /* 0x000fe20003f06270 */
[----:B------:R-:W-:-:S12]  /*3560*/  BSSY.RECONVERGENT B6, `(.L_x_78) ;  /* 0x000000a000067945 */ /* 0x000fd80003800200 */
[----:B----4-:R-:W-:Y:S05]  /*3570*/  @!P0 BRA `(.L_x_79) ;  /* 0x0000000000208947 */ /* 0x010fea0003800000 */
[----:B---3--:R-:W-:Y:S01]  /*3580*/  MOV R8, 0x8 ;  /* 0x0000000800087802 */ /* 0x008fe20000000f00 */
[----:B------:R-:W3:Y:S01]  /*3590*/  LDCU.64 UR4, c[0x4][0x38] ;  /* 0x01000700ff0477ac */ /* 0x000ee20008000a00 */
[----:B012---:R-:W-:-:S04]  /*35a0*/  CS2R R6, SRZ ;  /* 0x0000000000067805 */ /* 0x007fc8000001ff00 */
[----:B------:R-:W0:Y:S01]  /*35b0*/  LDC.64 R8, c[0x4][R8] ;  /* 0x0100000008087b82 */ /* 0x000e220000000a00 */
[----:B---3--:R-:W-:Y:S02]  /*35c0*/  IMAD.U32 R4, RZ, RZ, UR4 ;  /* 0x00000004ff047e24 */ /* 0x008fe4000f8e00ff */
[----:B------:R-:W-:-:S07]  /*35d0*/  IMAD.U32 R5, RZ, RZ, UR5 ;  /* 0x00000005ff057e24 */ /* 0x000fce000f8e00ff */
[----:B------:R-:W-:-:S07]  /*35e0*/  LEPC R20, `(.L_x_79) ;  /* 0x000000001014794e */ /* 0x000fce0000000000 */
[----:B0-----:R-:W-:Y:S05]  /*35f0*/  CALL.ABS.NOINC R8 ;  /* 0x0000000008007343 */ /* 0x001fea0003c00000 */
.L_x_79:
[----:B------:R-:W-:Y:S05]  /*3600*/  BSYNC.RECONVERGENT B6 ;  /* 0x0000000000067941 */ /* 0x000fea0003800200 */
.L_x_78:
[----:B------:R-:W-:Y:S01]  /*3610*/  IADD3 R32, PT, PT, R32, 0x1, RZ ;  /* 0x0000000120207810 */ /* 0x000fe20007ffe0ff */
[----:B------:R-:W-:Y:S02]  /*3620*/  VIADD R0, R31, 0x1 ;  /* 0x000000011f007836 */ /* 0x000fe40000000000 */
[----:B0123--:R-:W-:Y:S01]  /*3630*/  IMAD.MOV.U32 R6, RZ, RZ, R34 ;  /* 0x000000ffff067224 */ /* 0x00ffe200078e0022 */
[----:B------:R-:W-:Y:S01]  /*3640*/  ISETP.NE.AND P1, PT, R32, R27, PT ;  /* 0x0000001b2000720c */ /* 0x000fe20003f25270 */
[----:B------:R-:W-:Y:S01]  /*3650*/  IMAD.MOV.U32 R33, RZ, RZ, R17 ;  /* 0x000000ffff217224 */ /* 0x000fe200078e0011 */
[----:B------:R-:W-:-:S04]  /*3660*/  ISETP.NE.AND P0, PT, R0, R29, PT ;  /* 0x0000001d0000720c */ /* 0x000fc80003f05270 */
[----:B------:R-:W-:-:S07]  /*3670*/  SEL R31, R0, RZ, P0 ;  /* 0x000000ff001f7207 */ /* 0x000fce0000000000 */
[----:B------:R-:W-:Y:S05]  /*3680*/  @P1 BRA `(.L_x_80) ;  /* 0xffffffe000881947 */ /* 0x000fea000383ffff */
.L_x_33:
[----:B------:R-:W-:Y:S05]  /*3690*/  BSYNC.RECONVERGENT B8 ;  /* 0x0000000000087941 */ /* 0x000fea0003800200 */
.L_x_32:
[----:B------:R-:W1:Y:S02]  /*36a0*/  LDC.64 R4, c[0x4][0x18] ;  /* 0x01000600ff047b82 */ /* 0x000e640000000a00 */
[----:B-1----:R-:W2:Y:S01]  /*36b0*/  LDG.E.64 R4, desc[UR36][R4.64] ;  /* 0x0000002404047981 */ /* 0x002ea2000c1e1b00 */
[----:B------:R-:W-:Y:S01]  /*36c0*/  IMAD.MOV.U32 R0, RZ, RZ, -0x1 ;  /* 0xffffffffff007424 */ /* 0x000fe200078e00ff */
[----:B--2---:R-:W-:-:S04]  /*36d0*/  ISETP.NE.U32.AND P0, PT, R4, RZ, PT ;  /* 0x000000ff0400720c */ /* 0x004fc80003f05070 */
[----:B------:R-:W-:-:S13]  /*36e0*/  ISETP.NE.AND.EX P0, PT, R5, RZ, PT, P0 ;  /* 0x000000ff0500720c */ /* 0x000fda0003f05300 */
[----:B------:R-:W-:Y:S05]  /*36f0*/  @!P0 BRA `(.L_x_81) ;  /* 0x0000000000788947 */ /* 0x000fea0003800000 */
[----:B------:R-:W-:Y:S01]  /*3700*/  BSSY.RECONVERGENT B0, `(.L_x_81) ;  /* 0x000001d000007945 */ /* 0x000fe20003800200 */
.L_x_87:
        /* <DEDUP_REMOVED lines=8> */
[----:B------:R-:W-:-:S07]  /*3790*/  HFMA2 R3, -RZ, RZ, 0, 0 ;  /* 0x00000000ff037431 */ /* 0x000fce00000001ff */
.L_x_85:
[-C--:B------:R-:W-:Y:S02]  /*37a0*/  IADD3 R8, P1, PT, R44, R3.reuse, RZ ;  /* 0x000000032c087210 */ /* 0x080fe40007f3e0ff */
[----:B-----5:R-:W-:-:S03]  /*37b0*/  IADD3 R6, P0, PT, R10, R3, RZ ;  /* 0x000000030a067210 */ /* 0x020fc60007f1e0ff */
[----:B------:R-:W-:Y:S02]  /*37c0*/  IMAD.X R9, RZ, RZ, R45, P1 ;  /* 0x000000ffff097224 */ /* 0x000fe400008e062d */
[----:B0-----:R-:W-:-:S04]  /*37d0*/  IMAD.X R7, RZ, RZ, R11, P0 ;  /* 0x000000ffff077224 */ /* 0x001fc800000e060b */
        /* <DEDUP_REMOVED lines=8> */
.L_x_84:
[----:B------:R2:W5:Y:S01]  /*3860*/  LD.E R0, desc[UR36][R4.64+0xc] ;  /* 0x00000c2404007980 */ /* 0x000562000c101900 */
[----:B------:R-:W-:Y:S05]  /*3870*/  BRA `(.L_x_86) ;  /* 0x0000000000147947 */ /* 0x000fea0003800000 */
.L_x_83:
[----:B------:R-:W-:Y:S05]  /*3880*/  BSYNC.RELIABLE B1 ;  /* 0x0000000000017941 */ /* 0x000fea0003800100 */
.L_x_82:
[----:B-1----:R-:W2:Y:S02]  /*3890*/  LD.E.64 R4, desc[UR36][R4.64+0x10] ;  /* 0x0000102404047980 */ /* 0x002ea4000c101b00 */
[----:B--2---:R-:W-:-:S04]  /*38a0*/  ISETP.NE.U32.AND P0, PT, R4, RZ, PT ;  /* 0x000000ff0400720c */ /* 0x004fc80003f05070 */
[----:B------:R-:W-:-:S13]  /*38b0*/  ISETP.NE.AND.EX P0, PT, R5, RZ, PT, P0 ;  /* 0x000000ff0500720c */ /* 0x000fda0003f05300 */
[----:B------:R-:W-:Y:S05]  /*38c0*/  @P0 BRA `(.L_x_87) ;  /* 0xfffffffc00900947 */ /* 0x000fea000383ffff */
.L_x_86:
[----:B------:R-:W-:Y:S05]  /*38d0*/  BSYNC.RECONVERGENT B0 ;  /* 0x0000000000007941 */ /* 0x000fea0003800200 */
.L_x_81:
[----:B0-----:R-:W-:Y:S01]  /*38e0*/  IMAD.WIDE R6, R26, 0x4, R40 ;  /* 0x000000041a067825 */ /* 0x001fe200078e0228 */
[----:B------:R-:W-:Y:S02]  /*38f0*/  MOV R17, 0x10 ;  /* 0x0000001000117802 */ /* 0x000fe40000000f00 */
[----:B-12---:R-:W-:Y:S01]  /*3900*/  MOV R4, R44 ;  /* 0x0000002c00047202 */ /* 0x006fe20000000f00 */
[----:B------:R-:W-:Y:S01]  /*3910*/  IMAD.MOV.U32 R5, RZ, RZ, R45 ;  /* 0x000000ffff057224 */ /* 0x000fe200078e002d */
[----:B-----5:R0:W-:Y:S01]  /*3920*/  ST.E desc[UR36][R6.64], R0 ;  /* 0x0000000006007985 */ /* 0x0201e2000c101924 */
[----:B------:R0:W1:Y:S05]  /*3930*/  LDC.64 R8, c[0x4][R17] ;  /* 0x0100000011087b82 */ /* 0x00006a0000000a00 */
[----:B------:R-:W-:-:S07]  /*3940*/  LEPC R20, `(.L_x_88) ;  /* 0x000000001014794e */ /* 0x000fce0000000000 */
[----:B01----:R-:W-:Y:S05]  /*3950*/  CALL.ABS.NOINC R8 ;  /* 0x0000000008007343 */ /* 0x003fea0003c00000 */
.L_x_88:
[----:B------:R0:W1:Y:S01]  /*3960*/  LDC.64 R6, c[0x4][R17] ;  /* 0x0100000011067b82 */ /* 0x0000620000000a00 */
[----:B------:R-:W-:Y:S02]  /*3970*/  IMAD.MOV.U32 R4, RZ, RZ, R18 ;  /* 0x000000ffff047224 */ /* 0x000fe400078e0012 */
[----:B------:R-:W-:-:S07]  /*3980*/  IMAD.MOV.U32 R5, RZ, RZ, R2 ;  /* 0x000000ffff057224 */ /* 0x000fce00078e0002 */
[----:B------:R-:W-:-:S07]  /*3990*/  LEPC R20, `(.L_x_89) ;  /* 0x000000001014794e */ /* 0x000fce0000000000 */
[----:B01----:R-:W-:Y:S05]  /*39a0*/  CALL.ABS.NOINC R6 ;  /* 0x0000000006007343 */ /* 0x003fea0003c00000 */
.L_x_89:
[----:B------:R-:W0:Y:S01]  /*39b0*/  LDC.64 R2, c[0x0][0x398] ;  /* 0x0000e600ff027b82 */ /* 0x000e220000000a00 */
[C---:B------:R-:W-:Y:S01]  /*39c0*/  ISETP.NE.AND P0, PT, R16.reuse, RZ, PT ;  /* 0x000000ff1000720c */ /* 0x040fe20003f05270 */
[----:B------:R-:W-:Y:S05]  /*39d0*/  WARPSYNC.ALL ;  /* 0x0000000000007948 */ /* 0x000fea0003800000 */
[----:B------:R-:W-:Y:S01]  /*39e0*/  BSSY.RECONVERGENT B0, `(.L_x_90) ;  /* 0x0000065000007945 */ /* 0x000fe20003800200 */
[----:B------:R-:W-:Y:S02]  /*39f0*/  HFMA2 R28, -RZ, RZ, 0, 0 ;  /* 0x00000000ff1c7431 */ /* 0x000fe400000001ff */
[----:B0-----:R-:W-:-:S05]  /*3a00*/  IMAD.WIDE.U32 R4, R16, 0x4, R2 ;  /* 0x0000000410047825 */ /* 0x001fca00078e0002 */
[----:B------:R0:W-:Y:S01]  /*3a10*/  STG.E desc[UR36][R4.64], R26 ;  /* 0x0000001a04007986 */ /* 0x0001e2000c101924 */
[----:B------:R-:W-:Y:S06]  /*3a20*/  BAR.SYNC.DEFER_BLOCKING 0x0 ;  /* 0x0000000000007b1d */ /* 0x000fec0000010000 */
[----:B------:R-:W-:Y:S05]  /*3a30*/  @!P0 BRA `(.L_x_91) ;  /* 0x00000004007c8947 */ /* 0x000fea0003800000 */
[C---:B------:R-:W-:Y:S01]  /*3a40*/  VIADD R0, R16.reuse, 0xffffffff ;  /* 0xffffffff10007836 */ /* 0x040fe20000000000 */
[----:B0-----:R-:W-:Y:S01]  /*3a50*/  LOP3.LUT R26, R16, 0xf, RZ, 0xc0, !PT ;  /* 0x0000000f101a7812 */ /* 0x001fe200078ec0ff */
[----:B------:R-:W-:Y:S01]  /*3a60*/  BSSY.RECONVERGENT B1, `(.L_x_92) ;  /* 0x000002c000017945 */ /* 0x000fe20003800200 */
[----:B------:R-:W-:Y:S02]  /*3a70*/  IMAD.MOV.U32 R7, RZ, RZ, RZ ;  /* 0x000000ffff077224 */ /* 0x000fe400078e00ff */
[----:B------:R-:W-:Y:S01]  /*3a80*/  ISETP.GE.U32.AND P0, PT, R0, 0xf, PT ;  /* 0x0000000f0000780c */ /* 0x000fe20003f06070 */
[----:B------:R-:W-:Y:S01]  /*3a90*/  IMAD.MOV.U32 R28, RZ, RZ, RZ ;  /* 0x000000ffff1c7224 */ /* 0x000fe200078e00ff */
[----:B------:R-:W-:-:S11]  /*3aa0*/  ISETP.NE.AND P1, PT, R26, RZ, PT ;  /* 0x000000ff1a00720c */ /* 0x000fd60003f25270 */
[----:B------:R-:W-:Y:S05]  /*3ab0*/  @!P0 BRA `(.L_x_93) ;  /* 0x0000000000988947 */ /* 0x000fea0003800000 */
[----:B------:R-:W0:Y:S01]  /*3ac0*/  LDCU.64 UR4, c[0x0][0x398] ;  /* 0x00007300ff0477ac */ /* 0x000e220008000a00 */
[----:B------:R-:W-:Y:S02]  /*3ad0*/  LOP3.LUT R7, R16, 0xfffffff0, RZ, 0xc0, !PT ;  /* 0xfffffff010077812 */ /* 0x000fe400078ec0ff */
[----:B------:R-:W-:-:S03]  /*3ae0*/  MOV R28, RZ ;  /* 0x000000ff001c7202 */ /* 0x000fc60000000f00 */
[----:B------:R-:W-:Y:S01]  /*3af0*/  IMAD.MOV R0, RZ, RZ, -R7 ;  /* 0x000000ffff007224 */ /* 0x000fe200078e0a07 */
[----:B0-----:R-:W-:-:S04]  /*3b00*/  UIADD3 UR4, UP0, UPT, UR4, 0x20, URZ ;  /* 0x0000002004047890 */ /* 0x001fc8000ff1e0ff */
[----:B------:R-:W-:Y:S02]  /*3b10*/  UIADD3.X UR5, UPT, UPT, URZ, UR5, URZ, UP0, !UPT ;  /* 0x00000005ff057290 */ /* 0x000fe400087fe4ff */
[----:B------:R-:W-:-:S04]  /*3b20*/  IMAD.U32 R8, RZ, RZ, UR4 ;  /* 0x00000004ff087e24 */ /* 0x000fc8000f8e00ff */
[----:B------:R-:W-:-:S07]  /*3b30*/  IMAD.U32 R5, RZ, RZ, UR5 ;  /* 0x00000005ff057e24 */ /* 0x000fce000f8e00ff */
.L_x_94:
[----:B------:R-:W-:-:S05]  /*3b40*/  MOV R4, R8 ;  /* 0x0000000800047202 */ /* 0x000fca0000000f00 */
[----:B------:R-:W2:Y:S04]  /*3b50*/  LDG.E R9, desc[UR36][R4.64+-0x20] ;  /* 0xffffe02404097981 */ /* 0x000ea8000c1e1900 */
[----:B------:R-:W2:Y:S04]  /*3b60*/  LDG.E R6, desc[UR36][R4.64+-0x1c] ;  /* 0xffffe42404067981 */ /* 0x000ea8000c1e1900 */
[----:B------:R-:W3:Y:S04]  /*3b70*/  LDG.E R11, desc[UR36][R4.64+-0x18] ;  /* 0xffffe824040b7981 */ /* 0x000ee8000c1e1900 */
[----:B------:R-:W3:Y:S04]  /*3b80*/  LDG.E R8, desc[UR36][R4.64+-0x14] ;  /* 0xffffec2404087981 */ /* 0x000ee8000c1e1900 */
[----:B------:R-:W4:Y:S04]  /*3b90*/  LDG.E R13, desc[UR36][R4.64+-0x10] ;  /* 0xfffff024040d7981 */ /* 0x000f28000c1e1900 */
[----:B------:R-:W4:Y:S04]  /*3ba0*/  LDG.E R10, desc[UR36][R4.64+-0xc] ;  /* 0xfffff424040a7981 */ /* 0x000f28000c1e1900 */
[----:B------:R-:W5:Y:S04]  /*3bb0*/  LDG.E R15, desc[UR36][R4.64+-0x8] ;  /* 0xfffff824040f7981 */ /* 0x000f68000c1e1900 */
        /* <DEDUP_REMOVED lines=8> */
[----:B------:R0:W5:Y:S01]  /*3c40*/  LDG.E R24, desc[UR36][R4.64+0x1c] ;  /* 0x00001c2404187981 */ /* 0x000162000c1e1900 */
[----:B------:R-:W-:-:S05]  /*3c50*/  VIADD R0, R0, 0x10 ;  /* 0x0000001000007836 */ /* 0x000fca0000000000 */
[----:B------:R-:W-:Y:S02]  /*3c60*/  ISETP.NE.AND P0, PT, R0, RZ, PT ;  /* 0x000000ff0000720c */ /* 0x000fe40003f05270 */
[----:B--2---:R-:W-:-:S04]  /*3c70*/  IADD3 R6, PT, PT, R6, R9, R28 ;  /* 0x0000000906067210 */ /* 0x004fc80007ffe01c */
[----:B---3--:R-:W-:Y:S02]  /*3c80*/  IADD3 R6, PT, PT, R8, R11, R6 ;  /* 0x0000000b08067210 */ /* 0x008fe40007ffe006 */
[----:B------:R-:W-:-:S05]  /*3c90*/  IADD3 R8, P2, PT, R4, 0x40, RZ ;  /* 0x0000004004087810 */ /* 0x000fca0007f5e0ff */
[----:B0-----:R-:W-:Y:S01]  /*3ca0*/  IMAD.X R5, RZ, RZ, R5, P2 ;  /* 0x000000ffff057224 */ /* 0x001fe200010e0605 */
[----:B----4-:R-:W-:-:S04]  /*3cb0*/  IADD3 R6, PT, PT, R10, R13, R6 ;  /* 0x0000000d0a067210 */ /* 0x010fc80007ffe006 */
[----:B-----5:R-:W-:-:S04]  /*3cc0*/  IADD3 R6, PT, PT, R12, R15, R6 ;  /* 0x0000000f0c067210 */ /* 0x020fc80007ffe006 */
[----:B------:R-:W-:-:S04]  /*3cd0*/  IADD3 R6, PT, PT, R14, R17, R6 ;  /* 0x000000110e067210 */ /* 0x000fc80007ffe006 */
[----:B------:R-:W-:-:S04]  /*3ce0*/  IADD3 R6, PT, PT, R18, R21, R6 ;  /* 0x0000001512067210 */ /* 0x000fc80007ffe006 */
[----:B------:R-:W-:-:S04]  /*3cf0*/  IADD3 R6, PT, PT, R20, R23, R6 ;  /* 0x0000001714067210 */ /* 0x000fc80007ffe006 */
[----:B------:R-:W-:Y:S01]  /*3d00*/  IADD3 R28, PT, PT, R24, R25, R6 ;  /* 0x00000019181c7210 */ /* 0x000fe20007ffe006 */
[----:B------:R-:W-:Y:S06]  /*3d10*/  @P0 BRA `(.L_x_94) ;  /* 0xfffffffc00880947 */ /* 0x000fec000383ffff */
.L_x_93:
[----:B------:R-:W-:Y:S05]  /*3d20*/  BSYNC.RECONVERGENT B1 ;  /* 0x0000000000017941 */ /* 0x000fea0003800200 */
.L_x_92:
[----:B------:R-:W-:Y:S05]  /*3d30*/  @!P1 BRA `(.L_x_91) ;  /* 0x0000000000bc9947 */ /* 0x000fea0003800000 */
[----:B------:R-:W-:Y:S01]  /*3d40*/  ISETP.GE.U32.AND P0, PT, R26, 0x8, PT ;  /* 0x000000081a00780c */ /* 0x000fe20003f06070 */
[----:B------:R-:W-:Y:S01]  /*3d50*/  BSSY.RECONVERGENT B1, `(.L_x_95) ;  /* 0x0000012000017945 */ /* 0x000fe20003800200 */
[----:B------:R-:W-:-:S04]  /*3d60*/  LOP3.LUT R12, R16, 0x7, RZ, 0xc0, !PT ;  /* 0x00000007100c7812 */ /* 0x000fc800078ec0ff */
[----:B------:R-:W-:-:S07]  /*3d70*/  ISETP.NE.AND P1, PT, R12, RZ, PT ;  /* 0x000000ff0c00720c */ /* 0x000fce0003f25270 */
[----:B------:R-:W-:Y:S06]  /*3d80*/  @!P0 BRA `(.L_x_96) ;  /* 0x0000000000388947 */ /* 0x000fec0003800000 */
[----:B------:R-:W-:-:S05]  /*3d90*/  IMAD.WIDE.U32 R4, R7, 0x4, R2 ;  /* 0x0000000407047825 */ /* 0x000fca00078e0002 */
[----:B------:R-:W2:Y:S04]  /*3da0*/  LDG.E R9, desc[UR36][R4.64] ;  /* 0x0000002404097981 */ /* 0x000ea8000c1e1900 */
[----:B------:R-:W2:Y:S04]  /*3db0*/  LDG.E R0, desc[UR36][R4.64+0x4] ;  /* 0x0000042404007981 */ /* 0x000ea8000c1e1900 */
[----:B------:R-:W3:Y:S04]  /*3dc0*/  LDG.E R11, desc[UR36][R4.64+0x8] ;  /* 0x00000824040b7981 */ /* 0x000ee8000c1e1900 */
[----:B------:R-:W3:Y:S04]  /*3dd0*/  LDG.E R6, desc[UR36][R4.64+0xc] ;  /* 0x00000c2404067981 */ /* 0x000ee8000c1e1900 */
[----:B------:R-:W4:Y:S04]  /*3de0*/  LDG.E R13, desc[UR36][R4.64+0x10] ;  /* 0x00001024040d7981 */ /* 0x000f28000c1e1900 */
[----:B------:R-:W4:Y:S04]  /*3df0*/  LDG.E R8, desc[UR36][R4.64+0x14] ;  /* 0x0000142404087981 */ /* 0x000f28000c1e1900 */
[----:B------:R-:W5:Y:S04]  /*3e00*/  LDG.E R15, desc[UR36][R4.64+0x18] ;  /* 0x00001824040f7981 */ /* 0x000f68000c1e1900 */
[----:B------:R-:W5:Y:S01]  /*3e10*/  LDG.E R10, desc[UR36][R4.64+0x1c] ;  /* 0x00001c24040a7981 */ /* 0x000f62000c1e1900 */
[----:B------:R-:W-:Y:S01]  /*3e20*/  VIADD R7, R7, 0x8 ;  /* 0x0000000807077836 */ /* 0x000fe20000000000 */
[----:B--2---:R-:W-:-:S04]  /*3e30*/  IADD3 R0, PT, PT, R0, R9, R28 ;  /* 0x0000000900007210 */ /* 0x004fc80007ffe01c */
[----:B---3--:R-:W-:-:S04]  /*3e40*/  IADD3 R0, PT, PT, R6, R11, R0 ;  /* 0x0000000b06007210 */ /* 0x008fc80007ffe000 */
[----:B----4-:R-:W-:-:S04]  /*3e50*/  IADD3 R0, PT, PT, R8, R13, R0 ;  /* 0x0000000d08007210 */ /* 0x010fc80007ffe000 */
[----:B-----5:R-:W-:-:S07]  /*3e60*/  IADD3 R28, PT, PT, R10, R15, R0 ;  /* 0x0000000f0a1c7210 */ /* 0x020fce0007ffe000 */
.L_x_96:
[----:B------:R-:W-:Y:S05]  /*3e70*/  BSYNC.RECONVERGENT B1 ;  /* 0x0000000000017941 */ /* 0x000fea0003800200 */
.L_x_95:
        /* <DEDUP_REMOVED lines=10> */
[----:B------:R-:W3:Y:S01]  /*3f20*/  LDG.E R8, desc[UR36][R4.64+0xc] ;  /* 0x00000c2404087981 */ /* 0x000ee2000c1e1900 */
[----:B------:R-:W-:-:S02]  /*3f30*/  IADD3 R7, PT, PT, R7, 0x4, RZ ;  /* 0x0000000407077810 */ /* 0x000fc40007ffe0ff */
[----:B--2---:R-:W-:-:S04]  /*3f40*/  IADD3 R6, PT, PT, R6, R9, R28 ;  /* 0x0000000906067210 */ /* 0x004fc80007ffe01c */
[----:B---3--:R-:W-:-:S07]  /*3f50*/  IADD3 R28, PT, PT, R8, R11, R6 ;  /* 0x0000000b081c7210 */ /* 0x008fce0007ffe006 */
.L_x_98:
[----:B------:R-:W-:Y:S05]  /*3f60*/  BSYNC.RECONVERGENT B1 ;  /* 0x0000000000017941 */ /* 0x000fea0003800200 */
.L_x_97:
[----:B------:R-:W-:Y:S05]  /*3f70*/  @!P1 BRA `(.L_x_91) ;  /* 0x00000000002c9947 */ /* 0x000fea0003800000 */
[----:B------:R-:W-:-:S04]  /*3f80*/  IMAD.WIDE.U32 R2, R7, 0x4, R2 ;  /* 0x0000000407027825 */ /* 0x000fc800078e0002 */
[----:B------:R-:W-:Y:S02]  /*3f90*/  IMAD.MOV R0, RZ, RZ, -R0 ;  /* 0x000000ffff007224 */ /* 0x000fe400078e0a00 */
[----:B------:R-:W-:-:S07]  /*3fa0*/  IMAD.MOV.U32 R5, RZ, RZ, R3 ;  /* 0x000000ffff057224 */ /* 0x000fce00078e0003 */
.L_x_99:
[----:B------:R-:W-:-:S06]  /*3fb0*/  IMAD.MOV.U32 R3, RZ, RZ, R5 ;  /* 0x000000ffff037224 */ /* 0x000fcc00078e0005 */
[----:B------:R0:W2:Y:S01]  /*3fc0*/  LDG.E R3, desc[UR36][R2.64] ;  /* 0x0000002402037981 */ /* 0x0000a2000c1e1900 */
[----:B------:R-:W-:-:S04]  /*3fd0*/  IADD3 R0, PT, PT, R0, 0x1, RZ ;  /* 0x0000000100007810 */ /* 0x000fc80007ffe0ff */
[----:B------:R-:W-:Y:S02]  /*3fe0*/  ISETP.NE.AND P0, PT, R0, RZ, PT ;  /* 0x000000ff0000720c */ /* 0x000fe40003f05270 */
[----:B0-----:R-:W-:-:S05]  /*3ff0*/  IADD3 R2, P1, PT, R2, 0x4, RZ ;  /* 0x0000000402027810 */ /* 0x001fca0007f3e0ff */
[----:B------:R-:W-:Y:S02]  /*4000*/  IMAD.X R5, RZ, RZ, R5, P1 ;  /* 0x000000ffff057224 */ /* 0x000fe400008e0605 */
[----:B--2---:R-:W-:-:S04]  /*4010*/  IMAD.IADD R28, R3, 0x1, R28 ;  /* 0x00000001031c7824 */ /* 0x004fc800078e021c */
[----:B------:R-:W-:Y:S05]  /*4020*/  @P0 BRA `(.L_x_99) ;  /* 0xfffffffc00e00947 */ /* 0x000fea000383ffff */
.L_x_91:
[----:B------:R-:W-:Y:S05]  /*4030*/  BSYNC.RECONVERGENT B0 ;  /* 0x0000000000007941 */ /* 0x000fea0003800200 */
.L_x_90:
[----:B------:R-:W-:-:S13]  /*4040*/  ISETP.NE.AND P0, PT, R27, RZ, PT ;  /* 0x000000ff1b00720c */ /* 0x000fda0003f05270 */
[----:B------:R-:W-:Y:S05]  /*4050*/  @!P0 EXIT ;  /* 0x000000000000894d */ /* 0x000fea0003800000 */
[C---:B------:R-:W-:Y:S01]  /*4060*/  ISETP.GE.U32.AND P0, PT, R27.reuse, 0x4, PT ;  /* 0x000000041b00780c */ /* 0x040fe20003f06070 */
[----:B------:R-:W-:Y:S01]  /*4070*/  BSSY.RECONVERGENT B6, `(.L_x_100) ;  /* 0x0000055000067945 */ /* 0x000fe20003800200 */
[----:B------:R-:W-:Y:S01]  /*4080*/  IADD3 R2, P1, PT, R22, 0x18, RZ ;  /* 0x0000001816027810 */ /* 0x000fe20007f3e0ff */
[----:B------:R-:W-:Y:S01]  /*4090*/  IMAD.MOV.U32 R17, RZ, RZ, RZ ;  /* 0x000000ffff117224 */ /* 0x000fe200078e00ff */
[----:B0-----:R-:W-:Y:S02]  /*40a0*/  LOP3.LUT R26, R27, 0x3, RZ, 0xc0, !PT ;  /* 0x000000031b1a7812 */ /* 0x001fe400078ec0ff */
[----:B------:R-:W-:-:S07]  /*40b0*/  IADD3.X R24, PT, PT, RZ, R19, RZ, P1, !PT ;  /* 0x00000013ff187210 */ /* 0x000fce0000ffe4ff */
[----:B------:R-:W-:Y:S05]  /*40c0*/  @!P0 BRA `(.L_x_101) ;  /* 0x00000004003c8947 */ /* 0x000fea0003800000 */
[----:B------:R-:W-:Y:S01]  /*40d0*/  IADD3 R18, P0, PT, R40, 0x8, RZ ;  /* 0x0000000828127810 */ /* 0x000fe20007f1e0ff */
[----:B------:R-:W-:Y:S01]  /*40e0*/  IMAD.MOV.U32 R29, RZ, RZ, R28 ;  /* 0x000000ffff1d7224 */ /* 0x000fe200078e001c */
[----:B------:R-:W-:Y:S01]  /*40f0*/  LOP3.LUT R17, R27, 0xfffffffc, RZ, 0xc0, !PT ;  /* 0xfffffffc1b117812 */ /* 0x000fe200078ec0ff */
[----:B------:R-:W-:Y:S02]  /*4100*/  IMAD.MOV.U32 R23, RZ, RZ, 0x1 ;  /* 0x00000001ff177424 */ /* 0x000fe400078e00ff */
[----:B------:R-:W-:-:S08]  /*4110*/  IMAD.X R19, RZ, RZ, R41, P0 ;  /* 0x000000ffff137224 */ /* 0x000fd000000e0629 */
.L_x_106:
[----:B------:R-:W2:Y:S01]  /*4120*/  LD.E R0, desc[UR36][R18.64+-0x8] ;  /* 0xfffff82412007980 */ /* 0x000ea2000c101900 */
[----:B------:R-:W0:Y:S01]  /*4130*/  LDC.64 R8, c[0x0][0x390] ;  /* 0x0000e400ff087b82 */ /* 0x000e220000000a00 */
[----:B------:R-:W-:Y:S01]  /*4140*/  IADD3 R13, PT, PT, R23, -0x1, RZ ;  /* 0xffffffff170d7810 */ /* 0x000fe20007ffe0ff */
[----:B------:R-:W-:Y:S01]  /*4150*/  IMAD.MOV.U32 R12, RZ, RZ, R16 ;  /* 0x000000ffff0c7224 */ /* 0x000fe200078e0010 */
[----:B------:R-:W-:Y:S01]  /*4160*/  MOV R25, 0x8 ;  /* 0x0000000800197802 */ /* 0x000fe20000000f00 */
[----:B------:R-:W1:Y:S01]  /*4170*/  LDCU.64 UR4, c[0x4][0x40] ;  /* 0x01000800ff0477ac */ /* 0x000e620008000a00 */
[----:B------:R-:W-:Y:S01]  /*4180*/  MOV R6, R2 ;  /* 0x0000000200067202 */ /* 0x000fe20000000f00 */
[----:B------:R-:W-:Y:S01]  /*4190*/  IMAD.MOV.U32 R7, RZ, RZ, R24 ;  /* 0x000000ffff077224 */ /* 0x000fe200078e0018 */
[----:B------:R3:W-:Y:S01]  /*41a0*/  STL.64 [R1+0x18], R12 ;  /* 0x0000180c01007387 */ /* 0x0007e20000100a00 */
[----:B------:R3:W4:Y:S01]  /*41b0*/  LDC.64 R10, c[0x4][R25] ;  /* 0x01000000190a7b82 */ /* 0x0007220000000a00 */
[----:B-1----:R-:W-:-:S02]  /*41c0*/  IMAD.U32 R4, RZ, RZ, UR4 ;  /* 0x00000004ff047e24 */ /* 0x002fc4000f8e00ff */
[----:B0-----:R-:W-:-:S04]  /*41d0*/  IMAD.WIDE.U32 R8, R29, 0x4, R8 ;  /* 0x000000041d087825 */ /* 0x001fc800078e0008 */
[----:B------:R-:W-:Y:S01]  /*41e0*/  IMAD.U32 R5, RZ, RZ, UR5 ;  /* 0x00000005ff057e24 */ /* 0x000fe2000f8e00ff */
[----:B--2---:R3:W-:Y:S04]  /*41f0*/  STL [R1+0x20], R0 ;  /* 0x0000200001007387 */ /* 0x0047e80000100800 */
[----:B----4-:R3:W-:Y:S02]  /*4200*/  STG.E desc[UR36][R8.64], R0 ;  /* 0x0000000008007986 */ /* 0x0107e4000c101924 */
[----:B------:R-:W-:-:S07]  /*4210*/  LEPC R20, `(.L_x_102) ;  /* 0x000000001014794e */ /* 0x000fce0000000000 */
[----:B---3--:R-:W-:Y:S05]  /*4220*/  CALL.ABS.NOINC R10 ;  /* 0x000000000a007343 */ /* 0x008fea0003c00000 */
.L_x_102:
[----:B------:R-:W2:Y:S01]  /*4230*/  LD.E R0, desc[UR36][R18.64+-0x4] ;  /* 0xfffffc2412007980 */ /* 0x000ea2000c101900 */
[----:B------:R-:W0:Y:S01]  /*4240*/  LDC.64 R8, c[0x0][0x390] ;  /* 0x0000e400ff087b82 */ /* 0x000e220000000a00 */
[----:B------:R-:W-:Y:S01]  /*4250*/  VIADD R3, R29, 0x1 ;  /* 0x000000011d037836 */ /* 0x000fe20000000000 */
[----:B------:R-:W1:Y:S01]  /*4260*/  LDCU.64 UR4, c[0x4][0x40] ;  /* 0x01000800ff0477ac */ /* 0x000e620008000a00 */
[----:B------:R-:W-:Y:S02]  /*4270*/  IMAD.MOV.U32 R22, RZ, RZ, R16 ;  /* 0x000000ffff167224 */ /* 0x000fe400078e0010 */
[----:B------:R-:W-:Y:S02]  /*4280*/  IMAD.MOV.U32 R6, RZ, RZ, R2 ;  /* 0x000000ffff067224 */ /* 0x000fe400078e0002 */
[----:B------:R-:W-:Y:S01]  /*4290*/  IMAD.MOV.U32 R7, RZ, RZ, R24 ;  /* 0x000000ffff077224 */ /* 0x000fe200078e0018 */
[----:B------:R3:W-:Y:S01]  /*42a0*/  STL.64 [R1+0x18], R22 ;  /* 0x0000181601007387 */ /* 0x0007e20000100a00 */
[----:B------:R3:W4:Y:S01]  /*42b0*/  LDC.64 R10, c[0x4][R25] ;  /* 0x01000000190a7b82 */ /* 0x0007220000000a00 */
[----:B-1----:R-:W-:Y:S01]  /*42c0*/  MOV R4, UR4 ;  /* 0x0000000400047c02 */ /* 0x002fe20008000f00 */
[----:B------:R-:W-:-:S02]  /*42d0*/  IMAD.U32 R5, RZ, RZ, UR5 ;  /* 0x00000005ff057e24 */ /* 0x000fc4000f8e00ff */
[----:B0-----:R-:W-:Y:S01]  /*42e0*/  IMAD.WIDE.U32 R8, R3, 0x4, R8 ;  /* 0x0000000403087825 */ /* 0x001fe200078e0008 */
[----:B--2---:R3:W-:Y:S04]  /*42f0*/  STL [R1+0x20], R0 ;  /* 0x0000200001007387 */ /* 0x0047e80000100800 */
[----:B----4-:R3:W-:Y:S02]  /*4300*/  STG.E desc[UR36][R8.64], R0 ;  /* 0x0000000008007986 */ /* 0x0107e4000c101924 */
[----:B------:R-:W-:-:S07]  /*4310*/  LEPC R20, `(.L_x_103) ;  /* 0x000000001014794e */ /* 0x000fce0000000000 */
[----:B---3--:R-:W-:Y:S05]  /*4320*/  CALL.ABS.NOINC R10 ;  /* 0x000000000a007343 */ /* 0x008fea0003c00000 */
.L_x_103:
[----:B------:R-:W2:Y:S01]  /*4330*/  LD.E R0, desc[UR36][R18.64] ;  /* 0x0000002412007980 */ /* 0x000ea2000c101900 */
[----:B------:R-:W0:Y:S01]  /*4340*/  LDC.64 R8, c[0x0][0x390] ;  /* 0x0000e400ff087b82 */ /* 0x000e220000000a00 */
[----:B------:R-:W-:Y:S01]  /*4350*/  IADD3 R3, PT, PT, R29, 0x2, RZ ;  /* 0x000000021d037810 */ /* 0x000fe20007ffe0ff */
[----:B------:R-:W-:Y:S01]  /*4360*/  VIADD R13, R23, 0x1 ;  /* 0x00000001170d7836 */ /* 0x000fe20000000000 */
[----:B------:R-:W1:Y:S01]  /*4370*/  LDCU.64 UR4, c[0x4][0x40] ;  /* 0x01000800ff0477ac */ /* 0x000e620008000a00 */
[----:B------:R-:W-:Y:S02]  /*4380*/  IMAD.MOV.U32 R12, RZ, RZ, R16 ;  /* 0x000000ffff0c7224 */ /* 0x000fe400078e0010 */
[----:B------:R-:W-:Y:S02]  /*4390*/  IMAD.MOV.U32 R6, RZ, RZ, R2 ;  /* 0x000000ffff067224 */ /* 0x000fe400078e0002 */
[----:B------:R3:W4:Y:S01]  /*43a0*/  LDC.64 R10, c[0x4][R25] ;  /* 0x01000000190a7b82 */ /* 0x0007220000000a00 */
[----:B------:R3:W-:Y:S01]  /*43b0*/  STL.64 [R1+0x18], R12 ;  /* 0x0000180c01007387 */ /* 0x0007e20000100a00 */
[----:B------:R-:W-:-:S02]  /*43c0*/  IMAD.MOV.U32 R7, RZ, RZ, R24 ;  /* 0x000000ffff077224 */ /* 0x000fc400078e0018 */
[----:B-1----:R-:W-:Y:S01]  /*43d0*/  IMAD.U32 R4, RZ, RZ, UR4 ;  /* 0x00000004ff047e24 */ /* 0x002fe2000f8e00ff */
[----:B------:R-:W-:Y:S01]  /*43e0*/  MOV R5, UR5 ;  /* 0x0000000500057c02 */ /* 0x000fe20008000f00 */
[----:B0-----:R-:W-:Y:S01]  /*43f0*/  IMAD.WIDE.U32 R8, R3, 0x4, R8 ;  /* 0x0000000403087825 */ /* 0x001fe200078e0008 */
[----:B--2---:R3:W-:Y:S04]  /*4400*/  STL [R1+0x20], R0 ;  /* 0x0000200001007387 */ /* 0x0047e80000100800 */
[----:B----4-:R3:W-:Y:S02]  /*4410*/  STG.E desc[UR36][R8.64], R0 ;  /* 0x0000000008007986 */ /* 0x0107e4000c101924 */
[----:B------:R-:W-:-:S07]  /*4420*/  LEPC R20, `(.L_x_104) ;  /* 0x000000001014794e */ /* 0x000fce0000000000 */
[----:B---3--:R-:W-:Y:S05]  /*4430*/  CALL.ABS.NOINC R10 ;  /* 0x000000000a007343 */ /* 0x008fea0003c00000 */
.L_x_104:
[----:B------:R-:W2:Y:S01]  /*4440*/  LD.E R0, desc[UR36][R18.64+0x4] ;  /* 0x0000042412007980 */ /* 0x000ea2000c101900 */
[----:B------:R-:W0:Y:S01]  /*4450*/  LDC.64 R8, c[0x0][0x390] ;  /* 0x0000e400ff087b82 */ /* 0x000e220000000a00 */
[----:B------:R-:W-:Y:S01]  /*4460*/  VIADD R3, R29, 0x3 ;  /* 0x000000031d037836 */ /* 0x000fe20000000000 */
[----:B------:R-:W-:Y:S01]  /*4470*/  IADD3 R13, PT, PT, R23, 0x2, RZ ;  /* 0x00000002170d7810 */ /* 0x000fe20007ffe0ff */
[----:B------:R-:W-:Y:S01]  /*4480*/  IMAD.MOV.U32 R12, RZ, RZ, R16 ;  /* 0x000000ffff0c7224 */ /* 0x000fe200078e0010 */
[----:B------:R-:W1:Y:S01]  /*4490*/  LDCU.64 UR4, c[0x4][0x40] ;  /* 0x01000800ff0477ac */ /* 0x000e620008000a00 */
[----:B------:R-:W-:Y:S01]  /*44a0*/  MOV R6, R2 ;  /* 0x0000000200067202 */ /* 0x000fe20000000f00 */
[----:B------:R-:W-:Y:S02]  /*44b0*/  IMAD.MOV.U32 R7, RZ, RZ, R24 ;  /* 0x000000ffff077224 */ /* 0x000fe400078e0018 */
        /* <DEDUP_REMOVED lines=9> */
.L_x_105:
[C---:B------:R-:W-:Y:S01]  /*4550*/  VIADD R0, R23.reuse, 0x3 ;  /* 0x0000000317007836 */ /* 0x040fe20000000000 */
[----:B------:R-:W-:Y:S01]  /*4560*/  IADD3 R18, P1, PT, R18, 0x10, RZ ;  /* 0x0000001012127810 */ /* 0x000fe20007f3e0ff */
[----:B------:R-:W-:Y:S02]  /*4570*/  VIADD R23, R23, 0x4 ;  /* 0x0000000417177836 */ /* 0x000fe40000000000 */
[----:B------:R-:W-:Y:S01]  /*4580*/  VIADD R29, R29, 0x4 ;  /* 0x000000041d1d7836 */ /* 0x000fe20000000000 */
[----:B------:R-:W-:Y:S02]  /*4590*/  ISETP.NE.AND P0, PT, R0, R17, PT ;  /* 0x000000110000720c */ /* 0x000fe40003f05270 */
[----:B------:R-:W-:-:S11]  /*45a0*/  IADD3.X R19, PT, PT, RZ, R19, RZ, P1, !PT ;  /* 0x00000013ff137210 */ /* 0x000fd60000ffe4ff */
[----:B------:R-:W-:Y:S05]  /*45b0*/  @P0 BRA `(.L_x_106) ;  /* 0xfffffff800d80947 */ /* 0x000fea000383ffff */
.L_x_101:
[----:B------:R-:W-:Y:S05]  /*45c0*/  BSYNC.RECONVERGENT B6 ;  /* 0x0000000000067941 */ /* 0x000fea0003800200 */
.L_x_100:
[----:B------:R-:W-:-:S13]  /*45d0*/  ISETP.NE.AND P0, PT, R26, RZ, PT ;  /* 0x000000ff1a00720c */ /* 0x000fda0003f05270 */
[----:B------:R-:W-:Y:S05]  /*45e0*/  @!P0 EXIT ;  /* 0x000000000000894d */ /* 0x000fea0003800000 */
[----:B------:R-:W-:-:S04]  /*45f0*/  IMAD.WIDE.U32 R40, R17, 0x4, R40 ;  /* 0x0000000411287825 */ /* 0x000fc800078e0028 */
[----:B------:R-:W-:Y:S02]  /*4600*/  IMAD.IADD R19, R17, 0x1, R28 ;  /* 0x0000000111137824 */ /* 0x000fe400078e021c */
[----:B------:R-:W-:-:S07]  /*4610*/  IMAD.MOV R18, RZ, RZ, -R26 ;  /* 0x000000ffff127224 */ /* 0x000fce00078e0a1a */
.L_x_108:
[----:B------:R-:W-:Y:S01]  /*4620*/  MOV R4, R40 ;  /* 0x0000002800047202 */ /* 0x000fe20000000f00 */
[----:B------:R-:W-:Y:S01]  /*4630*/  IMAD.MOV.U32 R5, RZ, RZ, R41 ;  /* 0x000000ffff057224 */ /* 0x000fe200078e0029 */
[----:B------:R-:W0:Y:S01]  /*4640*/  LDC.64 R8, c[0x0][0x390] ;  /* 0x0000e400ff087b82 */ /* 0x000e220000000a00 */
[----:B------:R-:W-:Y:S01]  /*4650*/  MOV R3, 0x8 ;  /* 0x0000000800037802 */ /* 0x000fe20000000f00 */
[----:B------:R-:W1:Y:S02]  /*4660*/  LDCU.64 UR4, c[0x4][0x40] ;  /* 0x01000800ff0477ac */ /* 0x000e640008000a00 */
[----:B------:R1:W2:Y:S01]  /*4670*/  LD.E R0, desc[UR36][R4.64] ;  /* 0x0000002404007980 */ /* 0x0002a2000c101900 */
[----:B------:R-:W-:Y:S02]  /*4680*/  VIADD R18, R18, 0x1 ;  /* 0x0000000112127836 */ /* 0x000fe40000000000 */
[----:B------:R-:W-:Y:S01]  /*4690*/  IMAD.MOV.U32 R6, RZ, RZ, R2 ;  /* 0x000000ffff067224 */ /* 0x000fe200078e0002 */
[----:B------:R3:W-:Y:S01]  /*46a0*/  STL.64 [R1+0x18], R16 ;  /* 0x0000181001007387 */ /* 0x0007e20000100a00 */
[----:B------:R3:W4:Y:S01]  /*46b0*/  LDC.64 R10, c[0x4][R3] ;  /* 0x01000000030a7b82 */ /* 0x0007220000000a00 */
[----:B------:R-:W-:Y:S01]  /*46c0*/  ISETP.NE.AND P0, PT, R18, RZ, PT ;  /* 0x000000ff1200720c */ /* 0x000fe20003f05270 */
[----:B------:R-:W-:-:S03]  /*46d0*/  IMAD.MOV.U32 R7, RZ, RZ, R24 ;  /* 0x000000ffff077224 */ /* 0x000fc600078e0018 */
[----:B------:R-:W-:Y:S01]  /*46e0*/  P2R R22, PR, RZ, 0x1 ;  /* 0x00000001ff167803 */ /* 0x000fe20000000000 */
[----:B-1----:R-:W-:Y:S01]  /*46f0*/  IMAD.U32 R4, RZ, RZ, UR4 ;  /* 0x00000004ff047e24 */ /* 0x002fe2000f8e00ff */
[----:B------:R-:W-:Y:S01]  /*4700*/  MOV R5, UR5 ;  /* 0x0000000500057c02 */ /* 0x000fe20008000f00 */
[----:B0-----:R-:W-:Y:S01]  /*4710*/  IMAD.WIDE.U32 R8, R19, 0x4, R8 ;  /* 0x0000000413087825 */ /* 0x001fe200078e0008 */
[----:B--2---:R3:W-:Y:S04]  /*4720*/  STL [R1+0x20], R0 ;  /* 0x0000200001007387 */ /* 0x0047e80000100800 */
[----:B----4-:R3:W-:Y:S02]  /*4730*/  STG.E desc[UR36][R8.64], R0 ;  /* 0x0000000008007986 */ /* 0x0107e4000c101924 */
[----:B------:R-:W-:-:S07]  /*4740*/  LEPC R20, `(.L_x_107) ;  /* 0x000000001014794e */ /* 0x000fce0000000000 */
[----:B---3--:R-:W-:Y:S05]  /*4750*/  CALL.ABS.NOINC R10 ;  /* 0x000000000a007343 */ /* 0x008fea0003c00000 */
.L_x_107:
[----:B------:R-:W-:Y:S01]  /*4760*/  ISETP.NE.AND P6, PT, R22, RZ, PT ;  /* 0x000000ff1600720c */ /* 0x000fe20003fc5270 */
[----:B------:R-:W-:Y:S01]  /*4770*/  VIADD R19, R19, 0x1 ;  /* 0x0000000113137836 */ /* 0x000fe20000000000 */
[----:B------:R-:W-:Y:S02]  /*4780*/  IADD3 R40, P0, PT, R40, 0x4, RZ ;  /* 0x0000000428287810 */ /* 0x000fe40007f1e0ff */
[----:B------:R-:W-:-:S03]  /*4790*/  IADD3 R17, PT, PT, R17, 0x1, RZ ;  /* 0x0000000111117810 */ /* 0x000fc60007ffe0ff */
[----:B------:R-:W-:-:S06]  /*47a0*/  IMAD.X R41, RZ, RZ, R41, P0 ;  /* 0x000000ffff297224 */ /* 0x000fcc00000e0629 */
[----:B------:R-:W-:Y:S05]  /*47b0*/  @P6 BRA `(.L_x_108) ;  /* 0xfffffffc00986947 */ /* 0x000fea000383ffff */
[----:B------:R-:W-:Y:S05]  /*47c0*/  EXIT ;  /* 0x000000000000794d */ /* 0x000fea0003800000 */
        .weak           $__internal_0_$__cuda_sm20_div_rn_f64_full
        .type           $__internal_0_$__cuda_sm20_div_rn_f64_full,@function
        .size           $__internal_0_$__cuda_sm20_div_rn_f64_full,(.L_x_115 - $__internal_0_$__cuda_sm20_div_rn_f64_full)
$__internal_0_$__cuda_sm20_div_rn_f64_full:
[C---:B------:R-:W-:Y:S01]  /*47d0*/  FSETP.GEU.AND P0, PT, |R7|.reuse, 1.469367938527859385e-39, PT ;  /* 0x001000000700780b */ /* 0x040fe20003f0e200 */
[----:B------:R-:W-:Y:S01]  /*47e0*/  IMAD.MOV.U32 R10, RZ, RZ, 0x1 ;  /* 0x00000001ff0a7424 */ /* 0x000fe200078e00ff */
[C---:B------:R-:W-:Y:S01]  /*47f0*/  LOP3.LUT R2, R7.reuse, 0x800fffff, RZ, 0xc0, !PT ;  /* 0x800fffff07027812 */ /* 0x040fe200078ec0ff */
[----:B------:R-:W-:Y:S01]  /*4800*/  IMAD.MOV.U32 R23, RZ, RZ, 0x1ca00000 ;  /* 0x1ca00000ff177424 */ /* 0x000fe200078e00ff */
[----:B------:R-:W-:Y:S02]  /*4810*/  LOP3.LUT R17, R7, 0x7ff00000, RZ, 0xc0, !PT ;  /* 0x7ff0000007117812 */ /* 0x000fe400078ec0ff */
[----:B------:R-:W-:Y:S01]  /*4820*/  LOP3.LUT R3, R2, 0x3ff00000, RZ, 0xfc, !PT ;  /* 0x3ff0000002037812 */ /* 0x000fe200078efcff */
[----:B------:R-:W-:-:S06]  /*4830*/  IMAD.MOV.U32 R2, RZ, RZ, R6 ;  /* 0x000000ffff027224 */ /* 0x000fcc00078e0006 */
[----:B------:R-:W-:-:S06]  /*4840*/  @!P0 DMUL R2, R6, 8.98846567431157953865e+307 ;  /* 0x7fe0000006028828 */ /* 0x000fcc0000000000 */
[----:B------:R-:W0:Y:S02]  /*4850*/  MUFU.RCP64H R11, R3 ;  /* 0x00000003000b7308 */ /* 0x000e240000001800 */
[----:B0-----:R-:W-:-:S08]  /*4860*/  DFMA R12, R10, -R2, 1 ;  /* 0x3ff000000a0c742b */ /* 0x001fd00000000802 */
[----:B------:R-:W-:-:S08]  /*4870*/  DFMA R12, R12, R12, R12 ;  /* 0x0000000c0c0c722b */ /* 0x000fd0000000000c */
[----:B------:R-:W-:Y:S01]  /*4880*/  DFMA R12, R10, R12, R10 ;  /* 0x0000000c0a0c722b */ /* 0x000fe2000000000a */
[----:B------:R-:W-:Y:S01]  /*4890*/  IMAD.MOV.U32 R11, RZ, RZ, R9 ;  /* 0x000000ffff0b7224 */ /* 0x000fe200078e0009 */
[----:B------:R-:W-:-:S04]  /*48a0*/  MOV R10, R8 ;  /* 0x00000008000a7202 */ /* 0x000fc80000000f00 */
[----:B------:R-:W-:Y:S02]  /*48b0*/  LOP3.LUT R18, R11, 0x7ff00000, RZ, 0xc0, !PT ;  /* 0x7ff000000b127812 */ /* 0x000fe400078ec0ff */
[----:B------:R-:W-:Y:S01]  /*48c0*/  DFMA R14, R12, -R2, 1 ;  /* 0x3ff000000c0e742b */ /* 0x000fe20000000802 */
[----:B------:R-:W-:Y:S02]  /*48d0*/  MOV R8, R10 ;  /* 0x0000000a00087202 */ /* 0x000fe40000000f00 */
[----:B------:R-:W-:Y:S01]  /*48e0*/  ISETP.GE.U32.AND P1, PT, R18, R17, PT ;  /* 0x000000111200720c */ /* 0x000fe20003f26070 */
[----:B------:R-:W-:-:S03]  /*48f0*/  IMAD.MOV.U32 R24, RZ, RZ, R18 ;  /* 0x000000ffff187224 */ /* 0x000fc600078e0012 */
[----:B------:R-:W-:Y:S01]  /*4900*/  SEL R9, R23, 0x63400000, !P1 ;  /* 0x6340000017097807 */ /* 0x000fe20004800000 */
[----:B------:R-:W-:Y:S01]  /*4910*/  DFMA R12, R12, R14, R12 ;  /* 0x0000000e0c0c722b */ /* 0x000fe2000000000c */
[----:B------:R-:W-:Y:S02]  /*4920*/  FSETP.GEU.AND P1, PT, |R11|, 1.469367938527859385e-39, PT ;  /* 0x001000000b00780b */ /* 0x000fe40003f2e200 */
[----:B------:R-:W-:-:S11]  /*4930*/  LOP3.LUT R9, R9, 0x800fffff, R11, 0xf8, !PT ;  /* 0x800fffff09097812 */ /* 0x000fd600078ef80b */
[----:B------:R-:W-:Y:S05]  /*4940*/  @P1 BRA `(.L_x_109) ;  /* 0x0000000000201947 */ /* 0x000fea0003800000 */
[----:B------:R-:W-:Y:S01]  /*4950*/  LOP3.LUT R15, R7, 0x7ff00000, RZ, 0xc0, !PT ;  /* 0x7ff00000070f7812 */ /* 0x000fe200078ec0ff */
[----:B------:R-:W-:-:S03]  /*4960*/  IMAD.MOV.U32 R14, RZ, RZ, RZ ;  /* 0x000000ffff0e7224 */ /* 0x000fc600078e00ff */
[----:B------:R-:W-:-:S04]  /*4970*/  ISETP.GE.U32.AND P1, PT, R18, R15, PT ;  /* 0x0000000f1200720c */ /* 0x000fc80003f26070 */
[----:B------:R-:W-:-:S04]  /*4980*/  SEL R15, R23, 0x63400000, !P1 ;  /* 0x63400000170f7807 */ /* 0x000fc80004800000 */
[----:B------:R-:W-:-:S04]  /*4990*/  LOP3.LUT R15, R15, 0x80000000, R11, 0xf8, !PT ;  /* 0x800000000f0f7812 */ /* 0x000fc800078ef80b */
[----:B------:R-:W-:-:S06]  /*49a0*/  LOP3.LUT R15, R15, 0x100000, RZ, 0xfc, !PT ;  /* 0x001000000f0f7812 */ /* 0x000fcc00078efcff */
[----:B------:R-:W-:-:S10]  /*49b0*/  DFMA R8, R8, 2, -R14 ;  /* 0x400000000808782b */ /* 0x000fd4000000080e */
[----:B------:R-:W-:-:S07]  /*49c0*/  LOP3.LUT R24, R9, 0x7ff00000, RZ, 0xc0, !PT ;  /* 0x7ff0000009187812 */ /* 0x000fce00078ec0ff */
.L_x_109:
[----:B------:R-:W-:Y:S01]  /*49d0*/  @!P0 LOP3.LUT R17, R3, 0x7ff00000, RZ, 0xc0, !PT ;  /* 0x7ff0000003118812 */ /* 0x000fe200078ec0ff */
[----:B------:R-:W-:Y:S01]  /*49e0*/  VIADD R25, R24, 0xffffffff ;  /* 0xffffffff18197836 */ /* 0x000fe20000000000 */
[----:B------:R-:W-:-:S03]  /*49f0*/  DMUL R14, R12, R8 ;  /* 0x000000080c0e7228 */ /* 0x000fc60000000000 */
[----:B------:R-:W-:Y:S01]  /*4a00*/  VIADD R26, R17, 0xffffffff ;  /* 0xffffffff111a7836 */ /* 0x000fe20000000000 */
[----:B------:R-:W-:-:S04]  /*4a10*/  ISETP.GT.U32.AND P0, PT, R25, 0x7feffffe, PT ;  /* 0x7feffffe1900780c */ /* 0x000fc80003f04070 */
[----:B------:R-:W-:Y:S01]  /*4a20*/  ISETP.GT.U32.OR P0, PT, R26, 0x7feffffe, P0 ;  /* 0x7feffffe1a00780c */ /* 0x000fe20000704470 */
[----:B------:R-:W-:-:S08]  /*4a30*/  DFMA R20, R14, -R2, R8 ;  /* 0x800000020e14722b */ /* 0x000fd00000000008 */
[----:B------:R-:W-:-:S04]  /*4a40*/  DFMA R12, R12, R20, R14 ;  /* 0x000000140c0c722b */ /* 0x000fc8000000000e */
[----:B------:R-:W-:Y:S07]  /*4a50*/  @P0 BRA `(.L_x_110) ;  /* 0x00000000006c0947 */ /* 0x000fee0003800000 */
[----:B------:R-:W-:-:S04]  /*4a60*/  LOP3.LUT R11, R7, 0x7ff00000, RZ, 0xc0, !PT ;  /* 0x7ff00000070b7812 */ /* 0x000fc800078ec0ff */
[CC--:B------:R-:W-:Y:S02]  /*4a70*/  VIADDMNMX R10, R18.reuse, -R11.reuse, 0xb9600000, !PT ;  /* 0xb9600000120a7446 */ /* 0x0c0fe4000780090b */
[----:B------:R-:W-:Y:S02]  /*4a80*/  ISETP.GE.U32.AND P0, PT, R18, R11, PT ;  /* 0x0000000b1200720c */ /* 0x000fe40003f06070 */
[----:B------:R-:W-:Y:S02]  /*4a90*/  VIMNMX R10, PT, PT, R10, 0x46a00000, PT ;  /* 0x46a000000a0a7848 */ /* 0x000fe40003fe0100 */
[----:B------:R-:W-:-:S04]  /*4aa0*/  SEL R17, R23, 0x63400000, !P0 ;  /* 0x6340000017117807 */ /* 0x000fc80004000000 */
[----:B------:R-:W-:Y:S01]  /*4ab0*/  IADD3 R17, PT, PT, -R17, R10, RZ ;  /* 0x0000000a11117210 */ /* 0x000fe20007ffe1ff */
[----:B------:R-:W-:-:S04]  /*4ac0*/  IMAD.MOV.U32 R10, RZ, RZ, RZ ;  /* 0x000000ffff0a7224 */ /* 0x000fc800078e00ff */
[----:B------:R-:W-:-:S06]  /*4ad0*/  VIADD R11, R17, 0x7fe00000 ;  /* 0x7fe00000110b7836 */ /* 0x000fcc0000000000 */
[----:B------:R-:W-:-:S10]  /*4ae0*/  DMUL R14, R12, R10 ;  /* 0x0000000a0c0e7228 */ /* 0x000fd40000000000 */
[----:B------:R-:W-:-:S13]  /*4af0*/  FSETP.GTU.AND P0, PT, |R15|, 1.469367938527859385e-39, PT ;  /* 0x001000000f00780b */ /* 0x000fda0003f0c200 */
[----:B------:R-:W-:Y:S05]  /*4b00*/  @P0 BRA `(.L_x_111) ;  /* 0x0000000000940947 */ /* 0x000fea0003800000 */
[----:B------:R-:W-:Y:S01]  /*4b10*/  DFMA R2, R12, -R2, R8 ;  /* 0x800000020c02722b */ /* 0x000fe20000000008 */
[----:B------:R-:W-:-:S09]  /*4b20*/  IMAD.MOV.U32 R10, RZ, RZ, RZ ;  /* 0x000000ffff0a7224 */ /* 0x000fd200078e00ff */
[C---:B------:R-:W-:Y:S02]  /*4b30*/  FSETP.NEU.AND P0, PT, R3.reuse, RZ, PT ;  /* 0x000000ff0300720b */ /* 0x040fe40003f0d000 */
[----:B------:R-:W-:-:S04]  /*4b40*/  LOP3.LUT R7, R3, 0x80000000, R7, 0x48, !PT ;  /* 0x8000000003077812 */ /* 0x000fc800078e4807 */
[----:B------:R-:W-:-:S07]  /*4b50*/  LOP3.LUT R11, R7, R11, RZ, 0xfc, !PT ;  /* 0x0000000b070b7212 */ /* 0x000fce00078efcff */
[----:B------:R-:W-:Y:S05]  /*4b60*/  @!P0 BRA `(.L_x_111) ;  /* 0x00000000007c8947 */ /* 0x000fea0003800000 */
[C---:B------:R-:W-:Y:S01]  /*4b70*/  IADD3 R3, PT, PT, -R17.reuse, RZ, RZ ;  /* 0x000000ff11037210 */ /* 0x040fe20007ffe1ff */
[----:B------:R-:W-:Y:S01]  /*4b80*/  IMAD.MOV.U32 R2, RZ, RZ, RZ ;  /* 0x000000ffff027224 */ /* 0x000fe200078e00ff */
[----:B------:R-:W-:Y:S01]  /*4b90*/  DMUL.RP R10, R12, R10 ;  /* 0x0000000a0c0a7228 */ /* 0x000fe20000008000 */
[----:B------:R-:W-:-:S04]  /*4ba0*/  IADD3 R17, PT, PT, -R17, -0x43300000, RZ ;  /* 0xbcd0000011117810 */ /* 0x000fc80007ffe1ff */
[----:B------:R-:W-:-:S05]  /*4bb0*/  DFMA R2, R14, -R2, R12 ;  /* 0x800000020e02722b */ /* 0x000fca000000000c */
[----:B------:R-:W-:-:S05]  /*4bc0*/  LOP3.LUT R7, R11, R7, RZ, 0x3c, !PT ;  /* 0x000000070b077212 */ /* 0x000fca00078e3cff */
[----:B------:R-:W-:-:S04]  /*4bd0*/  FSETP.NEU.AND P0, PT, |R3|, R17, PT ;  /* 0x000000110300720b */ /* 0x000fc80003f0d200 */
[----:B------:R-:W-:Y:S02]  /*4be0*/  FSEL R14, R10, R14, !P0 ;  /* 0x0000000e0a0e7208 */ /* 0x000fe40004000000 */
[----:B------:R-:W-:Y:S01]  /*4bf0*/  FSEL R15, R7, R15, !P0 ;  /* 0x0000000f070f7208 */ /* 0x000fe20004000000 */
[----:B------:R-:W-:Y:S06]  /*4c00*/  BRA `(.L_x_111) ;  /* 0x0000000000547947 */ /* 0x000fec0003800000 */
.L_x_110:
[----:B------:R-:W-:-:S14]  /*4c10*/  DSETP.NAN.AND P0, PT, R10, R10, PT ;  /* 0x0000000a0a00722a */ /* 0x000fdc0003f08000 */
[----:B------:R-:W-:Y:S05]  /*4c20*/  @P0 BRA `(.L_x_112) ;  /* 0x0000000000440947 */ /* 0x000fea0003800000 */
[----:B------:R-:W-:-:S14]  /*4c30*/  DSETP.NAN.AND P0, PT, R6, R6, PT ;  /* 0x000000060600722a */ /* 0x000fdc0003f08000 */
[----:B------:R-:W-:Y:S05]  /*4c40*/  @P0 BRA `(.L_x_113) ;  /* 0x0000000000300947 */ /* 0x000fea0003800000 */
[----:B------:R-:W-:Y:S01]  /*4c50*/  ISETP.NE.AND P0, PT, R24, R17, PT ;  /* 0x000000111800720c */ /* 0x000fe20003f05270 */
[----:B------:R-:W-:Y:S02]  /*4c60*/  IMAD.MOV.U32 R14, RZ, RZ, 0x0 ;  /* 0x00000000ff0e7424 */ /* 0x000fe400078e00ff */
[----:B------:R-:W-:-:S10]  /*4c70*/  IMAD.MOV.U32 R15, RZ, RZ, -0x80000 ;  /* 0xfff80000ff0f7424 */ /* 0x000fd400078e00ff */
[----:B------:R-:W-:Y:S05]  /*4c80*/  @!P0 BRA `(.L_x_111) ;  /* 0x0000000000348947 */ /* 0x000fea0003800000 */
[----:B------:R-:W-:Y:S02]  /*4c90*/  ISETP.NE.AND P0, PT, R24, 0x7ff00000, PT ;  /* 0x7ff000001800780c */ /* 0x000fe40003f05270 */
[----:B------:R-:W-:Y:S02]  /*4ca0*/  LOP3.LUT R15, R11, 0x80000000, R7, 0x48, !PT ;  /* 0x800000000b0f7812 */ /* 0x000fe400078e4807 */
[----:B------:R-:W-:-:S13]  /*4cb0*/  ISETP.EQ.OR P0, PT, R17, RZ, !P0 ;  /* 0x000000ff1100720c */ /* 0x000fda0004702670 */
[----:B------:R-:W-:Y:S02]  /*4cc0*/  @P0 LOP3.LUT R2, R15, 0x7ff00000, RZ, 0xfc, !PT ;  /* 0x7ff000000f020812 */ /* 0x000fe400078efcff */
[----:B------:R-:W-:Y:S01]  /*4cd0*/  @!P0 MOV R14, RZ ;  /* 0x000000ff000e8202 */ /* 0x000fe20000000f00 */
[----:B------:R-:W-:Y:S02]  /*4ce0*/  @P0 IMAD.MOV.U32 R14, RZ, RZ, RZ ;  /* 0x000000ffff0e0224 */ /* 0x000fe400078e00ff */
[----:B------:R-:W-:Y:S01]  /*4cf0*/  @P0 IMAD.MOV.U32 R15, RZ, RZ, R2 ;  /* 0x000000ffff0f0224 */ /* 0x000fe200078e0002 */
[----:B------:R-:W-:Y:S06]  /*4d00*/  BRA `(.L_x_111) ;  /* 0x0000000000147947 */ /* 0x000fec0003800000 */
.L_x_113:
[----:B------:R-:W-:Y:S01]  /*4d10*/  LOP3.LUT R15, R7, 0x80000, RZ, 0xfc, !PT ;  /* 0x00080000070f7812 */ /* 0x000fe200078efcff */
[----:B------:R-:W-:Y:S01]  /*4d20*/  IMAD.MOV.U32 R14, RZ, RZ, R6 ;  /* 0x000000ffff0e7224 */ /* 0x000fe200078e0006 */
[----:B------:R-:W-:Y:S06]  /*4d30*/  BRA `(.L_x_111) ;  /* 0x0000000000087947 */ /* 0x000fec0003800000 */
.L_x_112:
[----:B------:R-:W-:Y:S02]  /*4d40*/  LOP3.LUT R15, R11, 0x80000, RZ, 0xfc, !PT ;  /* 0x000800000b0f7812 */ /* 0x000fe400078efcff */
[----:B------:R-:W-:-:S07]  /*4d50*/  MOV R14, R10 ;  /* 0x0000000a000e7202 */ /* 0x000fce0000000f00 */
.L_x_111:
[----:B------:R-:W-:Y:S02]  /*4d60*/  IMAD.MOV.U32 R2, RZ, RZ, R4 ;  /* 0x000000ffff027224 */ /* 0x000fe400078e0004 */
[----:B------:R-:W-:-:S04]  /*4d70*/  IMAD.MOV.U32 R3, RZ, RZ, 0x0 ;  /* 0x00000000ff037424 */ /* 0x000fc800078e00ff */
[----:B------:R-:W-:Y:S05]  /*4d80*/  RET.REL.NODEC R2 `(_Z8encodingPcPjS0_S0_S0_S0_) ;  /* 0xffffffb0029c7950 */ /* 0x000fea0003c3ffff */
.L_x_114:
[----:B------:R-:W-:-:S00]  /*4d90*/  BRA `(.L_x_114) ;  /* 0xfffffffc00fc7947 */ /* 0x000fc0000383ffff */
[----:B------:R-:W-:-:S00]  /*4da0*/  NOP ;  /* 0x0000000000007918 */ /* 0x000fc00000000000 */
        /* <DEDUP_REMOVED lines=13> */
.L_x_115:


//--------------------- .nv.global.init           --------------------------
	.section	.nv.global.init,"aw",@progbits
.nv.global.init:
	.type		$str$5,@object
	.size		$str$5,($str - $str$5)
$str$5:
        /*0000*/ 	.byte	0x74, 0x68, 0x25, 0x64, 0x20, 0x69, 0x3d, 0x25, 0x64, 0x20, 0x20, 0x25, 0x64, 0x0a, 0x00
	.type		$str,@object
	.size		$str,($str$2 - $str)
$str:
        /*000f*/ 	.byte	0x74, 0x68, 0x3d, 0x25, 0x64, 0x20, 0x2d, 0x2d, 0x2d, 0x20, 0x6e, 0x69, 0x74, 0x65, 0x6d, 0x73
        /*001f*/ 	.byte	0x3d, 0x25, 0x64, 0x0a, 0x00
	.type		$str$2,@object
	.size		$str$2,($str$3 - $str$2)
$str$2:
        /*0024*/ 	.byte	0x61, 0x63, 0x63, 0x65, 0x73, 0x73, 0x69, 0x6e, 0x67, 0x20, 0x63, 0x61, 0x63, 0x68, 0x65, 0x5b
        /*0034*/ 	.byte	0x25, 0x64, 0x5d, 0x20, 0x3d, 0x20, 0x25, 0x64, 0x0a, 0x00
	.type		$str$3,@object
	.size		$str$3,($str$1 - $str$3)
$str$3:
        /*003e*/ 	.byte	0x54, 0x6f, 0x6b, 0x65, 0x6e, 0x2d, 0x73, 0x69, 0x7a, 0x65, 0x20, 0x69, 0x73, 0x20, 0x6e, 0x6f
        /*004e*/ 	.byte	0x74, 0x20, 0x65, 0x6e, 0x6f, 0x75, 0x67, 0x68, 0x20, 0x62, 0x69, 0x67, 0x0a, 0x00
	.type		$str$1,@object
	.size		$str$1,(.L_2 - $str$1)
$str$1:
        /*005c*/ 	.byte	0x74, 0x68, 0x3d, 0x25, 0x64, 0x20, 0x2d, 0x2d, 0x2d, 0x20, 0x63, 0x61, 0x63, 0x68, 0x65, 0x5b
        /*006c*/ 	.byte	0x25, 0x64, 0x5d, 0x20, 0x3d, 0x20, 0x73, 0x31, 0x5b, 0x25, 0x64, 0x5d, 0x0a, 0x00
.L_2:


//--------------------- .nv.shared._Z8encodingPcPjS0_S0_S0_S0_ --------------------------
	.section	.nv.shared._Z8encodingPcPjS0_S0_S0_S0_,"aw",@nobits
	.sectionflags	@""
.nv.shared._Z8encodingPcPjS0_S0_S0_S0_:
	.zero		1088


//--------------------- .nv.shared.reserved.0     --------------------------
	.section	.nv.shared.reserved.0,"aw",@nobits
	.weak		__nv_reservedSMEM_offset_0_alias
	.size		__nv_reservedSMEM_offset_0_alias, 0, 64
	.other		__nv_reservedSMEM_offset_0_alias,@"STO_CUDA_RESERVED_SHARED STV_DEFAULT"
__nv_reservedSMEM_offset_0_alias:
	.zero		0
	.zero		64


//--------------------- .nv.global                --------------------------
	.section	.nv.global,"aw",@nobits
	.align	8
.nv.global:
	.type		unordered_map_head,@object
	.size		unordered_map_head,(.L_0 - unordered_map_head)
unordered_map_head:
	.zero		8
.L_0:


//--------------------- .nv.constant0._Z8encodingPcPjS0_S0_S0_S0_ --------------------------
	.section	.nv.constant0._Z8encodingPcPjS0_S0_S0_S0_,"a",@progbits
	.sectionflags	@""
	.align	4
.nv.constant0._Z8encodingPcPjS0_S0_S0_S0_:
	.zero		944


//--------------------- SYMBOLS --------------------------

	.type		.nv.reservedSmem.offset0,@object
	.size		.nv.reservedSmem.offset0,0x4
	.type		.nv.reservedSmem.cap,@object
	.size		.nv.reservedSmem.cap,0x4
	.type		malloc,@function
	.type		vprintf,@function
	.type		free,@function
